//
// Generated by NVIDIA NVVM Compiler
//
// Compiler Build ID: CL-36424714
// Cuda compilation tools, release 13.0, V13.0.88
// Based on NVVM 20.0.0
//

.version 9.0
.target sm_100
.address_size 64

	// .globl	_Z19getLaneMaskLtKernelv
.extern .func  (.param .b32 func_retval0) vprintf
(
	.param .b64 vprintf_param_0,
	.param .b64 vprintf_param_1
)
;
.global .align 1 .b8 $str[33] = {84, 104, 114, 101, 97, 100, 32, 37, 50, 100, 58, 32, 108, 97, 110, 101, 77, 97, 115, 107, 76, 116, 32, 61, 32, 48, 120, 37, 48, 56, 120, 10};
.global .align 1 .b8 $str$1[47] = {116, 104, 105, 100, 120, 32, 61, 32, 40, 37, 100, 44, 32, 37, 100, 41, 44, 32, 109, 121, 73, 100, 120, 32, 61, 32, 37, 100, 44, 32, 98, 108, 111, 99, 107, 68, 105, 109, 46, 120, 32, 61, 32, 37, 100, 10};
.global .align 1 .b8 $str$2[10] = {114, 101, 115, 32, 61, 32, 37, 100, 10};
.global .align 1 .b8 $str$3[22] = {112, 114, 109, 116, 32, 114, 101, 115, 117, 108, 116, 32, 61, 32, 48, 120, 37, 48, 56, 88, 10};
.global .align 1 .b8 $str$4[30] = {115, 117, 98, 95, 115, 49, 54, 108, 111, 95, 115, 49, 54, 108, 111, 40, 37, 100, 44, 32, 37, 100, 41, 32, 61, 32, 37, 100, 10};
.global .align 1 .b8 $str$5[35] = {115, 117, 98, 95, 115, 49, 54, 108, 111, 95, 115, 49, 54, 108, 111, 95, 83, 73, 77, 85, 40, 37, 100, 44, 32, 37, 100, 41, 32, 61, 32, 37, 100, 10};
.global .align 1 .b8 $str$6[11] = {100, 100, 100, 100, 100, 58, 32, 37, 100, 10};
.global .align 1 .b8 $str$7[36] = {84, 104, 114, 101, 97, 100, 32, 37, 50, 100, 58, 32, 103, 101, 116, 76, 97, 110, 101, 77, 97, 115, 107, 76, 101, 32, 61, 32, 48, 120, 37, 48, 56, 120, 10};
.global .align 1 .b8 $str$8[18] = {116, 104, 114, 101, 97, 100, 73, 100, 120, 46, 120, 32, 61, 32, 37, 100, 10};
.global .align 1 .b8 $str$9[23] = {102, 97, 99, 116, 111, 114, 32, 61, 32, 37, 100, 44, 32, 114, 101, 115, 32, 61, 32, 37, 100, 10};

.visible .entry _Z19getLaneMaskLtKernelv()
{
	.local .align 8 .b8 	__local_depot0[8];
	.reg .b64 	%SP;
	.reg .b64 	%SPL;
	.reg .b32 	%r<6>;
	.reg .b64 	%rd<5>;

	mov.u64 	%SPL, __local_depot0;
	cvta.local.u64 	%SP, %SPL;
	add.u64 	%rd1, %SP, 0;
	add.u64 	%rd2, %SPL, 0;
	mov.u32 	%r2, %tid.x;
	and.b32  	%r3, %r2, 31;
	// begin inline asm
	mov.u32 %r1, %lanemask_lt;
	// end inline asm
	st.local.v2.u32 	[%rd2], {%r3, %r1};
	mov.u64 	%rd3, $str;
	cvta.global.u64 	%rd4, %rd3;
	{ // callseq 0, 0
	.param .b64 param0;
	st.param.b64 	[param0], %rd4;
	.param .b64 param1;
	st.param.b64 	[param1], %rd1;
	.param .b32 retval0;
	call.uni (retval0), 
	vprintf, 
	(
	param0, 
	param1
	);
	ld.param.b32 	%r4, [retval0];
	} // callseq 0
	ret;

}
	// .globl	_Z5debugv
.visible .entry _Z5debugv()
{
	.local .align 16 .b8 	__local_depot1[16];
	.reg .b64 	%SP;
	.reg .b64 	%SPL;
	.reg .pred 	%p<3>;
	.reg .b32 	%r<12>;
	.reg .b64 	%rd<5>;

	mov.u64 	%SPL, __local_depot1;
	cvta.local.u64 	%SP, %SPL;
	add.u64 	%rd1, %SP, 0;
	add.u64 	%rd2, %SPL, 0;
	mov.u32 	%r2, %tid.x;
	mov.u32 	%r3, %tid.y;
	mov.u32 	%r4, %ntid.x;
	or.b32  	%r5, %r2, %r3;
	setp.eq.s32 	%p1, %r5, 0;
	mov.b32 	%r6, -1;
	vote.sync.ballot.b32 	%r7, %p1, %r6;
	// begin inline asm
	mov.u32 %r1, %lanemask_lt;
	// end inline asm
	and.b32  	%r8, %r7, %r1;
	popc.b32 	%r9, %r8;
	st.local.v4.u32 	[%rd2], {%r2, %r3, %r9, %r4};
	mov.u64 	%rd3, $str$1;
	cvta.global.u64 	%rd4, %rd3;
	{ // callseq 1, 0
	.param .b64 param0;
	st.param.b64 	[param0], %rd4;
	.param .b64 param1;
	st.param.b64 	[param1], %rd1;
	.param .b32 retval0;
	call.uni (retval0), 
	vprintf, 
	(
	param0, 
	param1
	);
	ld.param.b32 	%r10, [retval0];
	} // callseq 1
	ret;

}
	// .globl	_Z6debug3v
.visible .entry _Z6debug3v()
{
	.local .align 8 .b8 	__local_depot2[8];
	.reg .b64 	%SP;
	.reg .b64 	%SPL;
	.reg .b32 	%r<7>;
	.reg .b64 	%rd<5>;

	mov.u64 	%SPL, __local_depot2;
	cvta.local.u64 	%SP, %SPL;
	add.u64 	%rd1, %SP, 0;
	add.u64 	%rd2, %SPL, 0;
	mov.b32 	%r2, 10;
	mov.b32 	%r3, 3;
	mov.b32 	%r4, 20;
	// begin inline asm
	vsub.u32.u32.u32.add %r1, %r2, %r3, %r4;
	// end inline asm
	st.local.u32 	[%rd2], %r1;
	mov.u64 	%rd3, $str$2;
	cvta.global.u64 	%rd4, %rd3;
	{ // callseq 2, 0
	.param .b64 param0;
	st.param.b64 	[param0], %rd4;
	.param .b64 param1;
	st.param.b64 	[param1], %rd1;
	.param .b32 retval0;
	call.uni (retval0), 
	vprintf, 
	(
	param0, 
	param1
	);
	ld.param.b32 	%r5, [retval0];
	} // callseq 2
	ret;

}
	// .globl	_Z9test_prmtv
.visible .entry _Z9test_prmtv()
{
	.local .align 8 .b8 	__local_depot3[8];
	.reg .b64 	%SP;
	.reg .b64 	%SPL;
	.reg .b32 	%r<7>;
	.reg .b64 	%rd<5>;

	mov.u64 	%SPL, __local_depot3;
	cvta.local.u64 	%SP, %SPL;
	add.u64 	%rd1, %SP, 0;
	add.u64 	%rd2, %SPL, 0;
	mov.b32 	%r2, 287454020;
	mov.b32 	%r3, -1430532899;
	mov.b32 	%r4, 19088743;
	// begin inline asm
	prmt.b32 %r1, %r2, %r3, %r4;
	// end inline asm
	st.local.u32 	[%rd2], %r1;
	mov.u64 	%rd3, $str$3;
	cvta.global.u64 	%rd4, %rd3;
	{ // callseq 3, 0
	.param .b64 param0;
	st.param.b64 	[param0], %rd4;
	.param .b64 param1;
	st.param.b64 	[param1], %rd1;
	.param .b32 retval0;
	call.uni (retval0), 
	vprintf, 
	(
	param0, 
	param1
	);
	ld.param.b32 	%r5, [retval0];
	} // callseq 3
	ret;

}
	// .globl	_Z6debug4v
.visible .entry _Z6debug4v()
{
	.local .align 8 .b8 	__local_depot4[16];
	.reg .b64 	%SP;
	.reg .b64 	%SPL;
	.reg .b32 	%r<9>;
	.reg .b64 	%rd<7>;

	mov.u64 	%SPL, __local_depot4;
	cvta.local.u64 	%SP, %SPL;
	add.u64 	%rd1, %SP, 0;
	add.u64 	%rd2, %SPL, 0;
	mov.b32 	%r2, -107284070;
	mov.b32 	%r3, 0;
	// begin inline asm
	vsub.s32.s32.s32 %r1, %r2.h0, %r3.h0;
	// end inline asm
	st.local.v2.u32 	[%rd2], {%r2, %r3};
	st.local.u32 	[%rd2+8], %r1;
	mov.u64 	%rd3, $str$4;
	cvta.global.u64 	%rd4, %rd3;
	{ // callseq 4, 0
	.param .b64 param0;
	st.param.b64 	[param0], %rd4;
	.param .b64 param1;
	st.param.b64 	[param1], %rd1;
	.param .b32 retval0;
	call.uni (retval0), 
	vprintf, 
	(
	param0, 
	param1
	);
	ld.param.b32 	%r4, [retval0];
	} // callseq 4
	st.local.v2.u32 	[%rd2], {%r2, %r3};
	mov.b32 	%r6, 63898;
	st.local.u32 	[%rd2+8], %r6;
	mov.u64 	%rd5, $str$5;
	cvta.global.u64 	%rd6, %rd5;
	{ // callseq 5, 0
	.param .b64 param0;
	st.param.b64 	[param0], %rd6;
	.param .b64 param1;
	st.param.b64 	[param1], %rd1;
	.param .b32 retval0;
	call.uni (retval0), 
	vprintf, 
	(
	param0, 
	param1
	);
	ld.param.b32 	%r7, [retval0];
	} // callseq 5
	ret;

}
	// .globl	_Z6debug5v
.visible .entry _Z6debug5v()
{
	.local .align 8 .b8 	__local_depot5[8];
	.reg .b64 	%SP;
	.reg .b64 	%SPL;
	.reg .b32 	%r<4>;
	.reg .b64 	%rd<5>;

	mov.u64 	%SPL, __local_depot5;
	cvta.local.u64 	%SP, %SPL;
	add.u64 	%rd1, %SP, 0;
	add.u64 	%rd2, %SPL, 0;
	mov.b32 	%r1, 31;
	st.local.u32 	[%rd2], %r1;
	mov.u64 	%rd3, $str$6;
	cvta.global.u64 	%rd4, %rd3;
	{ // callseq 6, 0
	.param .b64 param0;
	st.param.b64 	[param0], %rd4;
	.param .b64 param1;
	st.param.b64 	[param1], %rd1;
	.param .b32 retval0;
	call.uni (retval0), 
	vprintf, 
	(
	param0, 
	param1
	);
	ld.param.b32 	%r2, [retval0];
	} // callseq 6
	ret;

}
	// .globl	_Z19getLaneMaskLeKernelv
.visible .entry _Z19getLaneMaskLeKernelv()
{
	.local .align 8 .b8 	__local_depot6[8];
	.reg .b64 	%SP;
	.reg .b64 	%SPL;
	.reg .pred 	%p<4>;
	.reg .b32 	%r<8>;
	.reg .b64 	%rd<5>;

	mov.u64 	%SPL, __local_depot6;
	cvta.local.u64 	%SP, %SPL;
	// begin inline asm
	mov.u32 %r2, %lanemask_le;
	// end inline asm
	mov.u32 	%r3, %tid.x;
	setp.ne.s32 	%p1, %r3, 31;
	mov.u32 	%r4, %tid.y;
	setp.ne.s32 	%p2, %r4, 7;
	or.pred  	%p3, %p1, %p2;
	@%p3 bra 	$L__BB6_2;
	add.u64 	%rd1, %SP, 0;
	add.u64 	%rd2, %SPL, 0;
	mov.b32 	%r5, 31;
	st.local.v2.u32 	[%rd2], {%r5, %r2};
	mov.u64 	%rd3, $str$7;
	cvta.global.u64 	%rd4, %rd3;
	{ // callseq 7, 0
	.param .b64 param0;
	st.param.b64 	[param0], %rd4;
	.param .b64 param1;
	st.param.b64 	[param1], %rd1;
	.param .b32 retval0;
	call.uni (retval0), 
	vprintf, 
	(
	param0, 
	param1
	);
	ld.param.b32 	%r6, [retval0];
	} // callseq 7
$L__BB6_2:
	ret;

}
	// .globl	_Z14printThreadIdxv
.visible .entry _Z14printThreadIdxv()
{
	.local .align 8 .b8 	__local_depot7[8];
	.reg .b64 	%SP;
	.reg .b64 	%SPL;
	.reg .b32 	%r<4>;
	.reg .b64 	%rd<5>;

	mov.u64 	%SPL, __local_depot7;
	cvta.local.u64 	%SP, %SPL;
	add.u64 	%rd1, %SP, 0;
	add.u64 	%rd2, %SPL, 0;
	mov.u32 	%r1, %tid.x;
	st.local.u32 	[%rd2], %r1;
	mov.u64 	%rd3, $str$8;
	cvta.global.u64 	%rd4, %rd3;
	{ // callseq 8, 0
	.param .b64 param0;
	st.param.b64 	[param0], %rd4;
	.param .b64 param1;
	st.param.b64 	[param1], %rd1;
	.param .b32 retval0;
	call.uni (retval0), 
	vprintf, 
	(
	param0, 
	param1
	);
	ld.param.b32 	%r2, [retval0];
	} // callseq 8
	ret;

}
	// .globl	_Z9slct_testv
.visible .entry _Z9slct_testv()
{
	.local .align 8 .b8 	__local_depot8[8];
	.reg .b64 	%SP;
	.reg .b64 	%SPL;
	.reg .b32 	%r<19>;
	.reg .b64 	%rd<5>;

	mov.u64 	%SPL, __local_depot8;
	cvta.local.u64 	%SP, %SPL;
	add.u64 	%rd1, %SP, 0;
	add.u64 	%rd2, %SPL, 0;
	mov.b32 	%r10, 10;
	mov.b32 	%r11, 20;
	mov.b32 	%r4, 3;
	// begin inline asm
	slct.s32.s32 %r1, %r10, %r11, %r4;
	// end inline asm
	st.local.v2.u32 	[%rd2], {%r4, %r1};
	mov.u64 	%rd3, $str$9;
	cvta.global.u64 	%rd4, %rd3;
	{ // callseq 9, 0
	.param .b64 param0;
	st.param.b64 	[param0], %rd4;
	.param .b64 param1;
	st.param.b64 	[param1], %rd1;
	.param .b32 retval0;
	call.uni (retval0), 
	vprintf, 
	(
	param0, 
	param1
	);
	ld.param.b32 	%r13, [retval0];
	} // callseq 9
	mov.b32 	%r8, -3;
	// begin inline asm
	slct.s32.s32 %r5, %r10, %r11, %r8;
	// end inline asm
	st.local.v2.u32 	[%rd2], {%r8, %r5};
	{ // callseq 10, 0
	.param .b64 param0;
	st.param.b64 	[param0], %rd4;
	.param .b64 param1;
	st.param.b64 	[param1], %rd1;
	.param .b32 retval0;
	call.uni (retval0), 
	vprintf, 
	(
	param0, 
	param1
	);
	ld.param.b32 	%r15, [retval0];
	} // callseq 10
	mov.b32 	%r12, 0;
	// begin inline asm
	slct.s32.s32 %r9, %r10, %r11, %r12;
	// end inline asm
	st.local.v2.u32 	[%rd2], {%r12, %r9};
	{ // callseq 11, 0
	.param .b64 param0;
	st.param.b64 	[param0], %rd4;
	.param .b64 param1;
	st.param.b64 	[param1], %rd1;
	.param .b32 retval0;
	call.uni (retval0), 
	vprintf, 
	(
	param0, 
	param1
	);
	ld.param.b32 	%r17, [retval0];
	} // callseq 11
	ret;

}


// ===== COMPILED SASS (sm_100) =====

	.target	sm_100

	.elftype	@"ET_EXEC"


//--------------------- .note.nv.tkinfo           --------------------------
	.section	.note.nv.tkinfo,"",@"SHT_NOTE"
	.sectionflags	@"SHF_NOTE_NV_TKINFO"
	.tkinfo
        /*0018*/ 	.word	0x00000002
        /*0030*/ 	.string	""
        /*0030*/ 	.string	"ptxas"
        /*0030*/ 	.string	"Cuda compilation tools, release 13.0, V13.0.88"
        /*0030*/ 	.string	"Build cuda_13.0.r13.0/compiler.36424714_0"
        /*0030*/ 	.string	"-arch sm_100 -m 64 "



//--------------------- .note.nv.cuinfo           --------------------------
	.section	.note.nv.cuinfo,"",@"SHT_NOTE"
	.sectionflags	@"SHF_NOTE_NV_CUINFO"
        /*0018*/ 	.short	0x0002
        /*001a*/ 	.short	0x0064
        /*001c*/ 	.short	0x0082
	.zero		2


//--------------------- .nv.info                  --------------------------
	.section	.nv.info,"",@"SHT_CUDA_INFO"
	.align	4


	//----- nvinfo : EIATTR_REGCOUNT
	.align		4
        /*0000*/ 	.byte	0x04, 0x2f
        /*0002*/ 	.short	(.L_11 - .L_10)
	.align		4
.L_10:
        /*0004*/ 	.word	index@(_Z19getLaneMaskLtKernelv)
        /*0008*/ 	.word	0x00000018


	//----- nvinfo : EIATTR_FRAME_SIZE
	.align		4
.L_11:
        /*000c*/ 	.byte	0x04, 0x11
        /*000e*/ 	.short	(.L_13 - .L_12)
	.align		4
.L_12:
        /*0010*/ 	.word	index@(_Z19getLaneMaskLtKernelv)
        /*0014*/ 	.word	0x00000008


	//----- nvinfo : EIATTR_REGCOUNT
	.align		4
.L_13:
        /*0018*/ 	.byte	0x04, 0x2f
        /*001a*/ 	.short	(.L_15 - .L_14)
	.align		4
.L_14:
        /*001c*/ 	.word	index@(_Z5debugv)
        /*0020*/ 	.word	0x00000018


	//----- nvinfo : EIATTR_FRAME_SIZE
	.align		4
.L_15:
        /*0024*/ 	.byte	0x04, 0x11
        /*0026*/ 	.short	(.L_17 - .L_16)
	.align		4
.L_16:
        /*0028*/ 	.word	index@(_Z5debugv)
        /*002c*/ 	.word	0x00000010


	//----- nvinfo : EIATTR_REGCOUNT
	.align		4
.L_17:
        /*0030*/ 	.byte	0x04, 0x2f
        /*0032*/ 	.short	(.L_19 - .L_18)
	.align		4
.L_18:
        /*0034*/ 	.word	index@(_Z6debug3v)
        /*0038*/ 	.word	0x00000018


	//----- nvinfo : EIATTR_FRAME_SIZE
	.align		4
.L_19:
        /*003c*/ 	.byte	0x04, 0x11
        /*003e*/ 	.short	(.L_21 - .L_20)
	.align		4
.L_20:
        /*0040*/ 	.word	index@(_Z6debug3v)
        /*0044*/ 	.word	0x00000008


	//----- nvinfo : EIATTR_REGCOUNT
	.align		4
.L_21:
        /*0048*/ 	.byte	0x04, 0x2f
        /*004a*/ 	.short	(.L_23 - .L_22)
	.align		4
.L_22:
        /*004c*/ 	.word	index@(_Z9test_prmtv)
        /*0050*/ 	.word	0x00000018


	//----- nvinfo : EIATTR_FRAME_SIZE
	.align		4
.L_23:
        /*0054*/ 	.byte	0x04, 0x11
        /*0056*/ 	.short	(.L_25 - .L_24)
	.align		4
.L_24:
        /*0058*/ 	.word	index@(_Z9test_prmtv)
        /*005c*/ 	.word	0x00000008


	//----- nvinfo : EIATTR_REGCOUNT
	.align		4
.L_25:
        /*0060*/ 	.byte	0x04, 0x2f
        /*0062*/ 	.short	(.L_27 - .L_26)
	.align		4
.L_26:
        /*0064*/ 	.word	index@(_Z6debug4v)
        /*0068*/ 	.word	0x00000018


	//----- nvinfo : EIATTR_FRAME_SIZE
	.align		4
.L_27:
        /*006c*/ 	.byte	0x04, 0x11
        /*006e*/ 	.short	(.L_29 - .L_28)
	.align		4
.L_28:
        /*0070*/ 	.word	index@(_Z6debug4v)
        /*0074*/ 	.word	0x00000010


	//----- nvinfo : EIATTR_REGCOUNT
	.align		4
.L_29:
        /*0078*/ 	.byte	0x04, 0x2f
        /*007a*/ 	.short	(.L_31 - .L_30)
	.align		4
.L_30:
        /*007c*/ 	.word	index@(_Z6debug5v)
        /*0080*/ 	.word	0x00000018


	//----- nvinfo : EIATTR_FRAME_SIZE
	.align		4
.L_31:
        /*0084*/ 	.byte	0x04, 0x11
        /*0086*/ 	.short	(.L_33 - .L_32)
	.align		4
.L_32:
        /*0088*/ 	.word	index@(_Z6debug5v)
        /*008c*/ 	.word	0x00000008


	//----- nvinfo : EIATTR_REGCOUNT
	.align		4
.L_33:
        /*0090*/ 	.byte	0x04, 0x2f
        /*0092*/ 	.short	(.L_35 - .L_34)
	.align		4
.L_34:
        /*0094*/ 	.word	index@(_Z19getLaneMaskLeKernelv)
        /*0098*/ 	.word	0x00000018


	//----- nvinfo : EIATTR_FRAME_SIZE
	.align		4
.L_35:
        /*009c*/ 	.byte	0x04, 0x11
        /*009e*/ 	.short	(.L_37 - .L_36)
	.align		4
.L_36:
        /*00a0*/ 	.word	index@(_Z19getLaneMaskLeKernelv)
        /*00a4*/ 	.word	0x00000008


	//----- nvinfo : EIATTR_REGCOUNT
	.align		4
.L_37:
        /*00a8*/ 	.byte	0x04, 0x2f
        /*00aa*/ 	.short	(.L_39 - .L_38)
	.align		4
.L_38:
        /*00ac*/ 	.word	index@(_Z14printThreadIdxv)
        /*00b0*/ 	.word	0x00000018


	//----- nvinfo : EIATTR_FRAME_SIZE
	.align		4
.L_39:
        /*00b4*/ 	.byte	0x04, 0x11
        /*00b6*/ 	.short	(.L_41 - .L_40)
	.align		4
.L_40:
        /*00b8*/ 	.word	index@(_Z14printThreadIdxv)
        /*00bc*/ 	.word	0x00000008


	//----- nvinfo : EIATTR_REGCOUNT
	.align		4
.L_41:
        /*00c0*/ 	.byte	0x04, 0x2f
        /*00c2*/ 	.short	(.L_43 - .L_42)
	.align		4
.L_42:
        /*00c4*/ 	.word	index@(_Z9slct_testv)
        /*00c8*/ 	.word	0x00000018


	//----- nvinfo : EIATTR_FRAME_SIZE
	.align		4
.L_43:
        /*00cc*/ 	.byte	0x04, 0x11
        /*00ce*/ 	.short	(.L_45 - .L_44)
	.align		4
.L_44:
        /*00d0*/ 	.word	index@(_Z9slct_testv)
        /*00d4*/ 	.word	0x00000008


	//----- nvinfo : EIATTR_MIN_STACK_SIZE
	.align		4
.L_45:
        /*00d8*/ 	.byte	0x04, 0x12
        /*00da*/ 	.short	(.L_47 - .L_46)
	.align		4
.L_46:
        /*00dc*/ 	.word	index@(_Z9slct_testv)
        /*00e0*/ 	.word	0x00000008


	//----- nvinfo : EIATTR_MIN_STACK_SIZE
	.align		4
.L_47:
        /*00e4*/ 	.byte	0x04, 0x12
        /*00e6*/ 	.short	(.L_49 - .L_48)
	.align		4
.L_48:
        /*00e8*/ 	.word	index@(_Z14printThreadIdxv)
        /*00ec*/ 	.word	0x00000008


	//----- nvinfo : EIATTR_MIN_STACK_SIZE
	.align		4
.L_49:
        /*00f0*/ 	.byte	0x04, 0x12
        /*00f2*/ 	.short	(.L_51 - .L_50)
	.align		4
.L_50:
        /*00f4*/ 	.word	index@(_Z19getLaneMaskLeKernelv)
        /*00f8*/ 	.word	0x00000008


	//----- nvinfo : EIATTR_MIN_STACK_SIZE
	.align		4
.L_51:
        /*00fc*/ 	.byte	0x04, 0x12
        /*00fe*/ 	.short	(.L_53 - .L_52)
	.align		4
.L_52:
        /*0100*/ 	.word	index@(_Z6debug5v)
        /*0104*/ 	.word	0x00000008


	//----- nvinfo : EIATTR_MIN_STACK_SIZE
	.align		4
.L_53:
        /*0108*/ 	.byte	0x04, 0x12
        /*010a*/ 	.short	(.L_55 - .L_54)
	.align		4
.L_54:
        /*010c*/ 	.word	index@(_Z6debug4v)
        /*0110*/ 	.word	0x00000010


	//----- nvinfo : EIATTR_MIN_STACK_SIZE
	.align		4
.L_55:
        /*0114*/ 	.byte	0x04, 0x12
        /*0116*/ 	.short	(.L_57 - .L_56)
	.align		4
.L_56:
        /*0118*/ 	.word	index@(_Z9test_prmtv)
        /*011c*/ 	.word	0x00000008


	//----- nvinfo : EIATTR_MIN_STACK_SIZE
	.align		4
.L_57:
        /*0120*/ 	.byte	0x04, 0x12
        /*0122*/ 	.short	(.L_59 - .L_58)
	.align		4
.L_58:
        /*0124*/ 	.word	index@(_Z6debug3v)
        /*0128*/ 	.word	0x00000008


	//----- nvinfo : EIATTR_MIN_STACK_SIZE
	.align		4
.L_59:
        /*012c*/ 	.byte	0x04, 0x12
        /*012e*/ 	.short	(.L_61 - .L_60)
	.align		4
.L_60:
        /*0130*/ 	.word	index@(_Z5debugv)
        /*0134*/ 	.word	0x00000010


	//----- nvinfo : EIATTR_MIN_STACK_SIZE
	.align		4
.L_61:
        /*0138*/ 	.byte	0x04, 0x12
        /*013a*/ 	.short	(.L_63 - .L_62)
	.align		4
.L_62:
        /*013c*/ 	.word	index@(_Z19getLaneMaskLtKernelv)
        /*0140*/ 	.word	0x00000008
.L_63:


//--------------------- .nv.compat                --------------------------
	.section	.nv.compat,"",@"SHT_CUDA_COMPAT_INFO"
	.align	4
        /*0000*/ 	.byte	0x02, 0x09, 0x00, 0x00, 0x02, 0x02, 0x01, 0x00, 0x02, 0x05, 0x05, 0x00, 0x03, 0x07, 0x01, 0x01
        /*0010*/ 	.byte	0x02, 0x03, 0x00, 0x00, 0x02, 0x06, 0x01, 0x00, 0x04, 0x0b, 0x08, 0x00, 0x09, 0x00, 0x00, 0x00
        /*0020*/ 	.byte	0x00, 0x00, 0x00, 0x00


//--------------------- .nv.info._Z9slct_testv    --------------------------
	.section	.nv.info._Z9slct_testv,"",@"SHT_CUDA_INFO"
	.sectionflags	@""
	.align	4


	//----- nvinfo : EIATTR_CUDA_API_VERSION
	.align		4
        /*0000*/ 	.byte	0x04, 0x37
        /*0002*/ 	.short	(.L_65 - .L_64)
.L_64:
        /*0004*/ 	.word	0x00000082


	//----- nvinfo : EIATTR_SPARSE_MMA_MASK
	.align		4
.L_65:
        /*0008*/ 	.byte	0x03, 0x50
        /*000a*/ 	.short	0x0000


	//----- nvinfo : EIATTR_MAXREG_COUNT
	.align		4
        /*000c*/ 	.byte	0x03, 0x1b
        /*000e*/ 	.short	0x00ff


	//----- nvinfo : EIATTR_EXTERNS
	.align		4
        /*0010*/ 	.byte	0x04, 0x0f
        /*0012*/ 	.short	(.L_67 - .L_66)


	//   ....[0]....
	.align		4
.L_66:
        /*0014*/ 	.word	index@(vprintf)


	//----- nvinfo : EIATTR_MERCURY_ISA_VERSION
	.align		4
.L_67:
        /*0018*/ 	.byte	0x03, 0x5f
        /*001a*/ 	.short	0x0101


	//----- nvinfo : EIATTR_VRC_CTA_INIT_COUNT
	.align		4
        /*001c*/ 	.byte	0x02, 0x4a
	.zero		1
	.zero		1


	//----- nvinfo : EIATTR_SYSCALL_OFFSETS
	.align		4
        /*0020*/ 	.byte	0x04, 0x46
        /*0022*/ 	.short	(.L_69 - .L_68)


	//   ....[0]....
.L_68:
        /*0024*/ 	.word	0x00000110


	//   ....[1]....
        /*0028*/ 	.word	0x000001c0


	//   ....[2]....
        /*002c*/ 	.word	0x00000270


	//----- nvinfo : EIATTR_EXIT_INSTR_OFFSETS
	.align		4
.L_69:
        /*0030*/ 	.byte	0x04, 0x1c
        /*0032*/ 	.short	(.L_71 - .L_70)


	//   ....[0]....
.L_70:
        /*0034*/ 	.word	0x00000280


	//----- nvinfo : EIATTR_SW_WAR
	.align		4
.L_71:
        /*0038*/ 	.byte	0x04, 0x36
        /*003a*/ 	.short	(.L_73 - .L_72)
.L_72:
        /*003c*/ 	.word	0x00000008
.L_73:


//--------------------- .nv.info._Z14printThreadIdxv --------------------------
	.section	.nv.info._Z14printThreadIdxv,"",@"SHT_CUDA_INFO"
	.sectionflags	@""
	.align	4


	//----- nvinfo : EIATTR_CUDA_API_VERSION
	.align		4
        /*0000*/ 	.byte	0x04, 0x37
        /*0002*/ 	.short	(.L_75 - .L_74)
.L_74:
        /*0004*/ 	.word	0x00000082


	//----- nvinfo : EIATTR_SPARSE_MMA_MASK
	.align		4
.L_75:
        /*0008*/ 	.byte	0x03, 0x50
        /*000a*/ 	.short	0x0000


	//----- nvinfo : EIATTR_MAXREG_COUNT
	.align		4
        /*000c*/ 	.byte	0x03, 0x1b
        /*000e*/ 	.short	0x00ff


	//----- nvinfo : EIATTR_EXTERNS
	.align		4
        /*0010*/ 	.byte	0x04, 0x0f
        /*0012*/ 	.short	(.L_77 - .L_76)


	//   ....[0]....
	.align		4
.L_76:
        /*0014*/ 	.word	index@(vprintf)


	//----- nvinfo : EIATTR_MERCURY_ISA_VERSION
	.align		4
.L_77:
        /*0018*/ 	.byte	0x03, 0x5f
        /*001a*/ 	.short	0x0101


	//----- nvinfo : EIATTR_VRC_CTA_INIT_COUNT
	.align		4
        /*001c*/ 	.byte	0x02, 0x4a
	.zero		1
	.zero		1


	//----- nvinfo : EIATTR_SYSCALL_OFFSETS
	.align		4
        /*0020*/ 	.byte	0x04, 0x46
        /*0022*/ 	.short	(.L_79 - .L_78)


	//   ....[0]....
.L_78:
        /*0024*/ 	.word	0x000000e0


	//----- nvinfo : EIATTR_EXIT_INSTR_OFFSETS
	.align		4
.L_79:
        /*0028*/ 	.byte	0x04, 0x1c
        /*002a*/ 	.short	(.L_81 - .L_80)


	//   ....[0]....
.L_80:
        /*002c*/ 	.word	0x000000f0


	//----- nvinfo : EIATTR_SW_WAR
	.align		4
.L_81:
        /*0030*/ 	.byte	0x04, 0x36
        /*0032*/ 	.short	(.L_83 - .L_82)
.L_82:
        /*0034*/ 	.word	0x00000008
.L_83:


//--------------------- .nv.info._Z19getLaneMaskLeKernelv --------------------------
	.section	.nv.info._Z19getLaneMaskLeKernelv,"",@"SHT_CUDA_INFO"
	.sectionflags	@""
	.align	4


	//----- nvinfo : EIATTR_CUDA_API_VERSION
	.align		4
        /*0000*/ 	.byte	0x04, 0x37
        /*0002*/ 	.short	(.L_85 - .L_84)
.L_84:
        /*0004*/ 	.word	0x00000082


	//----- nvinfo : EIATTR_SPARSE_MMA_MASK
	.align		4
.L_85:
        /*0008*/ 	.byte	0x03, 0x50
        /*000a*/ 	.short	0x0000


	//----- nvinfo : EIATTR_MAXREG_COUNT
	.align		4
        /*000c*/ 	.byte	0x03, 0x1b
        /*000e*/ 	.short	0x00ff


	//----- nvinfo : EIATTR_EXTERNS
	.align		4
        /*0010*/ 	.byte	0x04, 0x0f
        /*0012*/ 	.short	(.L_87 - .L_86)


	//   ....[0]....
	.align		4
.L_86:
        /*0014*/ 	.word	index@(vprintf)


	//----- nvinfo : EIATTR_MERCURY_ISA_VERSION
	.align		4
.L_87:
        /*0018*/ 	.byte	0x03, 0x5f
        /*001a*/ 	.short	0x0101


	//----- nvinfo : EIATTR_VRC_CTA_INIT_COUNT
	.align		4
        /*001c*/ 	.byte	0x02, 0x4a
	.zero		1
	.zero		1


	//----- nvinfo : EIATTR_SYSCALL_OFFSETS
	.align		4
        /*0020*/ 	.byte	0x04, 0x46
        /*0022*/ 	.short	(.L_89 - .L_88)


	//   ....[0]....
.L_88:
        /*0024*/ 	.word	0x00000140


	//----- nvinfo : EIATTR_EXIT_INSTR_OFFSETS
	.align		4
.L_89:
        /*0028*/ 	.byte	0x04, 0x1c
        /*002a*/ 	.short	(.L_91 - .L_90)


	//   ....[0]....
.L_90:
        /*002c*/ 	.word	0x000000a0


	//   ....[1]....
        /*0030*/ 	.word	0x00000150


	//----- nvinfo : EIATTR_CRS_STACK_SIZE
	.align		4
.L_91:
        /*0034*/ 	.byte	0x04, 0x1e
        /*0036*/ 	.short	(.L_93 - .L_92)
.L_92:
        /*0038*/ 	.word	0x00000000


	//----- nvinfo : EIATTR_SW_WAR
	.align		4
.L_93:
        /*003c*/ 	.byte	0x04, 0x36
        /*003e*/ 	.short	(.L_95 - .L_94)
.L_94:
        /*0040*/ 	.word	0x00000008
.L_95:


//--------------------- .nv.info._Z6debug5v       --------------------------
	.section	.nv.info._Z6debug5v,"",@"SHT_CUDA_INFO"
	.sectionflags	@""
	.align	4


	//----- nvinfo : EIATTR_CUDA_API_VERSION
	.align		4
        /*0000*/ 	.byte	0x04, 0x37
        /*0002*/ 	.short	(.L_97 - .L_96)
.L_96:
        /*0004*/ 	.word	0x00000082


	//----- nvinfo : EIATTR_SPARSE_MMA_MASK
	.align		4
.L_97:
        /*0008*/ 	.byte	0x03, 0x50
        /*000a*/ 	.short	0x0000


	//----- nvinfo : EIATTR_MAXREG_COUNT
	.align		4
        /*000c*/ 	.byte	0x03, 0x1b
        /*000e*/ 	.short	0x00ff


	//----- nvinfo : EIATTR_EXTERNS
	.align		4
        /*0010*/ 	.byte	0x04, 0x0f
        /*0012*/ 	.short	(.L_99 - .L_98)


	//   ....[0]....
	.align		4
.L_98:
        /*0014*/ 	.word	index@(vprintf)


	//----- nvinfo : EIATTR_MERCURY_ISA_VERSION
	.align		4
.L_99:
        /*0018*/ 	.byte	0x03, 0x5f
        /*001a*/ 	.short	0x0101


	//----- nvinfo : EIATTR_VRC_CTA_INIT_COUNT
	.align		4
        /*001c*/ 	.byte	0x02, 0x4a
	.zero		1
	.zero		1


	//----- nvinfo : EIATTR_SYSCALL_OFFSETS
	.align		4
        /*0020*/ 	.byte	0x04, 0x46
        /*0022*/ 	.short	(.L_101 - .L_100)


	//   ....[0]....
.L_100:
        /*0024*/ 	.word	0x000000e0


	//----- nvinfo : EIATTR_EXIT_INSTR_OFFSETS
	.align		4
.L_101:
        /*0028*/ 	.byte	0x04, 0x1c
        /*002a*/ 	.short	(.L_103 - .L_102)


	//   ....[0]....
.L_102:
        /*002c*/ 	.word	0x000000f0


	//----- nvinfo : EIATTR_SW_WAR
	.align		4
.L_103:
        /*0030*/ 	.byte	0x04, 0x36
        /*0032*/ 	.short	(.L_105 - .L_104)
.L_104:
        /*0034*/ 	.word	0x00000008
.L_105:


//--------------------- .nv.info._Z6debug4v       --------------------------
	.section	.nv.info._Z6debug4v,"",@"SHT_CUDA_INFO"
	.sectionflags	@""
	.align	4


	//----- nvinfo : EIATTR_CUDA_API_VERSION
	.align		4
        /*0000*/ 	.byte	0x04, 0x37
        /*0002*/ 	.short	(.L_107 - .L_106)
.L_106:
        /*0004*/ 	.word	0x00000082


	//----- nvinfo : EIATTR_SPARSE_MMA_MASK
	.align		4
.L_107:
        /*0008*/ 	.byte	0x03, 0x50
        /*000a*/ 	.short	0x0000


	//----- nvinfo : EIATTR_MAXREG_COUNT
	.align		4
        /*000c*/ 	.byte	0x03, 0x1b
        /*000e*/ 	.short	0x00ff


	//----- nvinfo : EIATTR_EXTERNS
	.align		4
        /*0010*/ 	.byte	0x04, 0x0f
        /*0012*/ 	.short	(.L_109 - .L_108)


	//   ....[0]....
	.align		4
.L_108:
        /*0014*/ 	.word	index@(vprintf)


	//----- nvinfo : EIATTR_MERCURY_ISA_VERSION
	.align		4
.L_109:
        /*0018*/ 	.byte	0x03, 0x5f
        /*001a*/ 	.short	0x0101


	//----- nvinfo : EIATTR_VRC_CTA_INIT_COUNT
	.align		4
        /*001c*/ 	.byte	0x02, 0x4a
	.zero		1
	.zero		1


	//----- nvinfo : EIATTR_SYSCALL_OFFSETS
	.align		4
        /*0020*/ 	.byte	0x04, 0x46
        /*0022*/ 	.short	(.L_111 - .L_110)


	//   ....[0]....
.L_110:
        /*0024*/ 	.word	0x00000180


	//   ....[1]....
        /*0028*/ 	.word	0x00000250


	//----- nvinfo : EIATTR_EXIT_INSTR_OFFSETS
	.align		4
.L_111:
        /*002c*/ 	.byte	0x04, 0x1c
        /*002e*/ 	.short	(.L_113 - .L_112)


	//   ....[0]....
.L_112:
        /*0030*/ 	.word	0x00000260


	//----- nvinfo : EIATTR_SW_WAR
	.align		4
.L_113:
        /*0034*/ 	.byte	0x04, 0x36
        /*0036*/ 	.short	(.L_115 - .L_114)
.L_114:
        /*0038*/ 	.word	0x00000008
.L_115:


//--------------------- .nv.info._Z9test_prmtv    --------------------------
	.section	.nv.info._Z9test_prmtv,"",@"SHT_CUDA_INFO"
	.sectionflags	@""
	.align	4


	//----- nvinfo : EIATTR_CUDA_API_VERSION
	.align		4
        /*0000*/ 	.byte	0x04, 0x37
        /*0002*/ 	.short	(.L_117 - .L_116)
.L_116:
        /*0004*/ 	.word	0x00000082


	//----- nvinfo : EIATTR_SPARSE_MMA_MASK
	.align		4
.L_117:
        /*0008*/ 	.byte	0x03, 0x50
        /*000a*/ 	.short	0x0000


	//----- nvinfo : EIATTR_MAXREG_COUNT
	.align		4
        /*000c*/ 	.byte	0x03, 0x1b
        /*000e*/ 	.short	0x00ff


	//----- nvinfo : EIATTR_EXTERNS
	.align		4
        /*0010*/ 	.byte	0x04, 0x0f
        /*0012*/ 	.short	(.L_119 - .L_118)


	//   ....[0]....
	.align		4
.L_118:
        /*0014*/ 	.word	index@(vprintf)


	//----- nvinfo : EIATTR_MERCURY_ISA_VERSION
	.align		4
.L_119:
        /*0018*/ 	.byte	0x03, 0x5f
        /*001a*/ 	.short	0x0101


	//----- nvinfo : EIATTR_VRC_CTA_INIT_COUNT
	.align		4
        /*001c*/ 	.byte	0x02, 0x4a
	.zero		1
	.zero		1


	//----- nvinfo : EIATTR_SYSCALL_OFFSETS
	.align		4
        /*0020*/ 	.byte	0x04, 0x46
        /*0022*/ 	.short	(.L_121 - .L_120)


	//   ....[0]....
.L_120:
        /*0024*/ 	.word	0x00000110


	//----- nvinfo : EIATTR_EXIT_INSTR_OFFSETS
	.align		4
.L_121:
        /*0028*/ 	.byte	0x04, 0x1c
        /*002a*/ 	.short	(.L_123 - .L_122)


	//   ....[0]....
.L_122:
        /*002c*/ 	.word	0x00000120


	//----- nvinfo : EIATTR_SW_WAR
	.align		4
.L_123:
        /*0030*/ 	.byte	0x04, 0x36
        /*0032*/ 	.short	(.L_125 - .L_124)
.L_124:
        /*0034*/ 	.word	0x00000008
.L_125:


//--------------------- .nv.info._Z6debug3v       --------------------------
	.section	.nv.info._Z6debug3v,"",@"SHT_CUDA_INFO"
	.sectionflags	@""
	.align	4


	//----- nvinfo : EIATTR_CUDA_API_VERSION
	.align		4
        /*0000*/ 	.byte	0x04, 0x37
        /*0002*/ 	.short	(.L_127 - .L_126)
.L_126:
        /*0004*/ 	.word	0x00000082


	//----- nvinfo : EIATTR_SPARSE_MMA_MASK
	.align		4
.L_127:
        /*0008*/ 	.byte	0x03, 0x50
        /*000a*/ 	.short	0x0000


	//----- nvinfo : EIATTR_MAXREG_COUNT
	.align		4
        /*000c*/ 	.byte	0x03, 0x1b
        /*000e*/ 	.short	0x00ff


	//----- nvinfo : EIATTR_EXTERNS
	.align		4
        /*0010*/ 	.byte	0x04, 0x0f
        /*0012*/ 	.short	(.L_129 - .L_128)


	//   ....[0]....
	.align		4
.L_128:
        /*0014*/ 	.word	index@(vprintf)


	//----- nvinfo : EIATTR_MERCURY_ISA_VERSION
	.align		4
.L_129:
        /*0018*/ 	.byte	0x03, 0x5f
        /*001a*/ 	.short	0x0101


	//----- nvinfo : EIATTR_VRC_CTA_INIT_COUNT
	.align		4
        /*001c*/ 	.byte	0x02, 0x4a
	.zero		1
	.zero		1


	//----- nvinfo : EIATTR_SYSCALL_OFFSETS
	.align		4
        /*0020*/ 	.byte	0x04, 0x46
        /*0022*/ 	.short	(.L_131 - .L_130)


	//   ....[0]....
.L_130:
        /*0024*/ 	.word	0x00000120


	//----- nvinfo : EIATTR_EXIT_INSTR_OFFSETS
	.align		4
.L_131:
        /*0028*/ 	.byte	0x04, 0x1c
        /*002a*/ 	.short	(.L_133 - .L_132)


	//   ....[0]....
.L_132:
        /*002c*/ 	.word	0x00000130


	//----- nvinfo : EIATTR_SW_WAR
	.align		4
.L_133:
        /*0030*/ 	.byte	0x04, 0x36
        /*0032*/ 	.short	(.L_135 - .L_134)
.L_134:
        /*0034*/ 	.word	0x00000008
.L_135:


//--------------------- .nv.info._Z5debugv        --------------------------
	.section	.nv.info._Z5debugv,"",@"SHT_CUDA_INFO"
	.sectionflags	@""
	.align	4


	//----- nvinfo : EIATTR_CUDA_API_VERSION
	.align		4
        /*0000*/ 	.byte	0x04, 0x37
        /*0002*/ 	.short	(.L_137 - .L_136)
.L_136:
        /*0004*/ 	.word	0x00000082


	//----- nvinfo : EIATTR_SPARSE_MMA_MASK
	.align		4
.L_137:
        /*0008*/ 	.byte	0x03, 0x50
        /*000a*/ 	.short	0x0000


	//----- nvinfo : EIATTR_MAXREG_COUNT
	.align		4
        /*000c*/ 	.byte	0x03, 0x1b
        /*000e*/ 	.short	0x00ff


	//----- nvinfo : EIATTR_EXTERNS
	.align		4
        /*0010*/ 	.byte	0x04, 0x0f
        /*0012*/ 	.short	(.L_139 - .L_138)


	//   ....[0]....
	.align		4
.L_138:
        /*0014*/ 	.word	index@(vprintf)


	//----- nvinfo : EIATTR_MERCURY_ISA_VERSION
	.align		4
.L_139:
        /*0018*/ 	.byte	0x03, 0x5f
        /*001a*/ 	.short	0x0101


	//----- nvinfo : EIATTR_COOP_GROUP_MASK_REGIDS
	.align		4
        /*001c*/ 	.byte	0x04, 0x29
        /*001e*/ 	.short	(.L_141 - .L_140)


	//   ....[0]....
.L_140:
        /*0020*/ 	.word	0xffffffff


	//----- nvinfo : EIATTR_COOP_GROUP_INSTR_OFFSETS
	.align		4
.L_141:
        /*0024*/ 	.byte	0x04, 0x28
        /*0026*/ 	.short	(.L_143 - .L_142)


	//   ....[0]....
.L_142:
        /*0028*/ 	.word	0x000000d0


	//----- nvinfo : EIATTR_VRC_CTA_INIT_COUNT
	.align		4
.L_143:
        /*002c*/ 	.byte	0x02, 0x4a
	.zero		1
	.zero		1


	//----- nvinfo : EIATTR_SYSCALL_OFFSETS
	.align		4
        /*0030*/ 	.byte	0x04, 0x46
        /*0032*/ 	.short	(.L_145 - .L_144)


	//   ....[0]....
.L_144:
        /*0034*/ 	.word	0x00000150


	//----- nvinfo : EIATTR_EXIT_INSTR_OFFSETS
	.align		4
.L_145:
        /*0038*/ 	.byte	0x04, 0x1c
        /*003a*/ 	.short	(.L_147 - .L_146)


	//   ....[0]....
.L_146:
        /*003c*/ 	.word	0x00000160


	//----- nvinfo : EIATTR_SW_WAR
	.align		4
.L_147:
        /*0040*/ 	.byte	0x04, 0x36
        /*0042*/ 	.short	(.L_149 - .L_148)
.L_148:
        /*0044*/ 	.word	0x00000008
.L_149:


//--------------------- .nv.info._Z19getLaneMaskLtKernelv --------------------------
	.section	.nv.info._Z19getLaneMaskLtKernelv,"",@"SHT_CUDA_INFO"
	.sectionflags	@""
	.align	4


	//----- nvinfo : EIATTR_CUDA_API_VERSION
	.align		4
        /*0000*/ 	.byte	0x04, 0x37
        /*0002*/ 	.short	(.L_151 - .L_150)
.L_150:
        /*0004*/ 	.word	0x00000082


	//----- nvinfo : EIATTR_SPARSE_MMA_MASK
	.align		4
.L_151:
        /*0008*/ 	.byte	0x03, 0x50
        /*000a*/ 	.short	0x0000


	//----- nvinfo : EIATTR_MAXREG_COUNT
	.align		4
        /*000c*/ 	.byte	0x03, 0x1b
        /*000e*/ 	.short	0x00ff


	//----- nvinfo : EIATTR_EXTERNS
	.align		4
        /*0010*/ 	.byte	0x04, 0x0f
        /*0012*/ 	.short	(.L_153 - .L_152)


	//   ....[0]....
	.align		4
.L_152:
        /*0014*/ 	.word	index@(vprintf)


	//----- nvinfo : EIATTR_MERCURY_ISA_VERSION
	.align		4
.L_153:
        /*0018*/ 	.byte	0x03, 0x5f
        /*001a*/ 	.short	0x0101


	//----- nvinfo : EIATTR_VRC_CTA_INIT_COUNT
	.align		4
        /*001c*/ 	.byte	0x02, 0x4a
	.zero		1
	.zero		1


	//----- nvinfo : EIATTR_SYSCALL_OFFSETS
	.align		4
        /*0020*/ 	.byte	0x04, 0x46
        /*0022*/ 	.short	(.L_155 - .L_154)


	//   ....[0]....
.L_154:
        /*0024*/ 	.word	0x00000100


	//----- nvinfo : EIATTR_EXIT_INSTR_OFFSETS
	.align		4
.L_155:
        /*0028*/ 	.byte	0x04, 0x1c
        /*002a*/ 	.short	(.L_157 - .L_156)


	//   ....[0]....
.L_156:
        /*002c*/ 	.word	0x00000110


	//----- nvinfo : EIATTR_SW_WAR
	.align		4
.L_157:
        /*0030*/ 	.byte	0x04, 0x36
        /*0032*/ 	.short	(.L_159 - .L_158)
.L_158:
        /*0034*/ 	.word	0x00000008
.L_159:


//--------------------- .nv.callgraph             --------------------------
	.section	.nv.callgraph,"",@"SHT_CUDA_CALLGRAPH"
	.align	4
	.sectionentsize	8
	.align		4
        /*0000*/ 	.word	0x00000000
	.align		4
        /*0004*/ 	.word	0xffffffff
	.align		4
        /*0008*/ 	.word	index@(_Z9slct_testv)
	.align		4
        /*000c*/ 	.word	index@(vprintf)
	.align		4
        /*0010*/ 	.word	index@(_Z14printThreadIdxv)
	.align		4
        /*0014*/ 	.word	index@(vprintf)
	.align		4
        /*0018*/ 	.word	index@(_Z19getLaneMaskLeKernelv)
	.align		4
        /*001c*/ 	.word	index@(vprintf)
	.align		4
        /*0020*/ 	.word	index@(_Z6debug5v)
	.align		4
        /*0024*/ 	.word	index@(vprintf)
	.align		4
        /*0028*/ 	.word	index@(_Z6debug4v)
	.align		4
        /*002c*/ 	.word	index@(vprintf)
	.align		4
        /*0030*/ 	.word	index@(_Z9test_prmtv)
	.align		4
        /*0034*/ 	.word	index@(vprintf)
	.align		4
        /*0038*/ 	.word	index@(_Z6debug3v)
	.align		4
        /*003c*/ 	.word	index@(vprintf)
	.align		4
        /*0040*/ 	.word	index@(_Z5debugv)
	.align		4
        /*0044*/ 	.word	index@(vprintf)
	.align		4
        /*0048*/ 	.word	index@(_Z19getLaneMaskLtKernelv)
	.align		4
        /*004c*/ 	.word	index@(vprintf)
	.align		4
        /*0050*/ 	.word	0x00000000
	.align		4
        /*0054*/ 	.word	0xfffffffe
	.align		4
        /*0058*/ 	.word	0x00000000
	.align		4
        /*005c*/ 	.word	0xfffffffd
	.align		4
        /*0060*/ 	.word	0x00000000
	.align		4
        /*0064*/ 	.word	0xfffffffc


//--------------------- .nv.constant4             --------------------------
	.section	.nv.constant4,"a",@progbits
	.align	8
	.align		8
.nv.constant4:
        /*0000*/ 	.dword	vprintf
	.align		8
        /*0008*/ 	.dword	$str
	.align		8
        /*0010*/ 	.dword	$str$1
	.align		8
        /*0018*/ 	.dword	$str$2
	.align		8
        /*0020*/ 	.dword	$str$3
	.align		8
        /*0028*/ 	.dword	$str$4
	.align		8
        /*0030*/ 	.dword	$str$5
	.align		8
        /*0038*/ 	.dword	$str$6
	.align		8
        /*0040*/ 	.dword	$str$7
	.align		8
        /*0048*/ 	.dword	$str$8
	.align		8
        /*0050*/ 	.dword	$str$9


//--------------------- .text._Z9slct_testv       --------------------------
	.section	.text._Z9slct_testv,"ax",@progbits
	.align	128
        .global         _Z9slct_testv
        .type           _Z9slct_testv,@function
        .size           _Z9slct_testv,(.L_x_21 - _Z9slct_testv)
        .other          _Z9slct_testv,@"STO_CUDA_ENTRY STV_DEFAULT"
_Z9slct_testv:
.text._Z9slct_testv:
[----:B------:R-:W0:Y:S01]  /*0000*/  LDC R1, c[0x0][0x37c] ;  /* 0x0000df00ff017b82 */ /* 0x000e220000000800 */
[----:B------:R-:W1:Y:S01]  /*0010*/  LDCU UR4, c[0x0][0x2f8] ;  /* 0x00005f00ff0477ac */ /* 0x000e620008000800 */
[----:B------:R-:W-:Y:S02]  /*0020*/  HFMA2 R11, -RZ, RZ, 0, 5.9604644775390625e-07 ;  /* 0x0000000aff0b7431 */ /* 0x000fe400000001ff */
[----:B0-----:R-:W-:Y:S01]  /*0030*/  VIADD R1, R1, 0xfffffff8 ;  /* 0xfffffff801017836 */ /* 0x001fe20000000000 */
[----:B------:R-:W-:Y:S01]  /*0040*/  MOV R17, 0x0 ;  /* 0x0000000000117802 */ /* 0x000fe20000000f00 */
[----:B------:R-:W-:Y:S01]  /*0050*/  IMAD.MOV.U32 R10, RZ, RZ, 0x3 ;  /* 0x00000003ff0a7424 */ /* 0x000fe200078e00ff */
[----:B------:R-:W0:Y:S02]  /*0060*/  LDCU UR5, c[0x0][0x2fc] ;  /* 0x00005f80ff0577ac */ /* 0x000e240008000800 */
[----:B------:R2:W3:Y:S02]  /*0070*/  LDC.64 R8, c[0x4][R17] ;  /* 0x0100000011087b82 */ /* 0x0004e40000000a00 */
[----:B------:R2:W-:Y:S01]  /*0080*/  STL.64 [R1], R10 ;  /* 0x0000000a01007387 */ /* 0x0005e20000100a00 */
[----:B------:R-:W4:Y:S01]  /*0090*/  LDCU.64 UR6, c[0x4][0x50] ;  /* 0x01000a00ff0677ac */ /* 0x000f220008000a00 */
[----:B-1----:R-:W-:-:S05]  /*00a0*/  IADD3 R2, P0, PT, R1, UR4, RZ ;  /* 0x0000000401027c10 */ /* 0x002fca000ff1e0ff */
[----:B0-----:R-:W-:Y:S02]  /*00b0*/  IMAD.X R16, RZ, RZ, UR5, P0 ;  /* 0x00000005ff107e24 */ /* 0x001fe400080e06ff */
[----:B------:R-:W-:Y:S02]  /*00c0*/  IMAD.MOV.U32 R6, RZ, RZ, R2 ;  /* 0x000000ffff067224 */ /* 0x000fe400078e0002 */
[----:B----4-:R-:W-:Y:S01]  /*00d0*/  IMAD.U32 R4, RZ, RZ, UR6 ;  /* 0x00000006ff047e24 */ /* 0x010fe2000f8e00ff */
[----:B------:R-:W-:Y:S02]  /*00e0*/  MOV R5, UR7 ;  /* 0x0000000700057c02 */ /* 0x000fe40008000f00 */
[----:B--2---:R-:W-:-:S07]  /*00f0*/  MOV R7, R16 ;  /* 0x0000001000077202 */ /* 0x004fce0000000f00 */
[----:B------:R-:W-:-:S07]  /*0100*/  LEPC R20, `(.L_x_0) ;  /* 0x000000001014794e */ /* 0x000fce0000000000 */
[----:B---3--:R-:W-:Y:S05]  /*0110*/  CALL.ABS.NOINC R8 ;  /* 0x0000000008007343 */ /* 0x008fea0003c00000 */
.L_x_0:
[----:B------:R-:W-:Y:S02]  /*0120*/  HFMA2 R9, -RZ, RZ, 0, 1.1920928955078125e-06 ;  /* 0x00000014ff097431 */ /* 0x000fe400000001ff */
[----:B------:R-:W-:Y:S01]  /*0130*/  IMAD.MOV.U32 R8, RZ, RZ, -0x3 ;  /* 0xfffffffdff087424 */ /* 0x000fe200078e00ff */
[----:B------:R0:W1:Y:S01]  /*0140*/  LDC.64 R10, c[0x4][R17] ;  /* 0x01000000110a7b82 */ /* 0x0000620000000a00 */
[----:B------:R-:W2:Y:S01]  /*0150*/  LDCU.64 UR4, c[0x4][0x50] ;  /* 0x01000a00ff0477ac */ /* 0x000ea20008000a00 */
[----:B------:R-:W-:Y:S01]  /*0160*/  IMAD.MOV.U32 R6, RZ, RZ, R2 ;  /* 0x000000ffff067224 */ /* 0x000fe200078e0002 */
[----:B------:R-:W-:Y:S01]  /*0170*/  MOV R7, R16 ;  /* 0x0000001000077202 */ /* 0x000fe20000000f00 */
[----:B------:R0:W-:Y:S01]  /*0180*/  STL.64 [R1], R8 ;  /* 0x0000000801007387 */ /* 0x0001e20000100a00 */
[----:B--2---:R-:W-:Y:S01]  /*0190*/  IMAD.U32 R4, RZ, RZ, UR4 ;  /* 0x00000004ff047e24 */ /* 0x004fe2000f8e00ff */
[----:B0-----:R-:W-:-:S07]  /*01a0*/  MOV R5, UR5 ;  /* 0x0000000500057c02 */ /* 0x001fce0008000f00 */
[----:B------:R-:W-:-:S07]  /*01b0*/  LEPC R20, `(.L_x_1) ;  /* 0x000000001014794e */ /* 0x000fce0000000000 */
[----:B-1----:R-:W-:Y:S05]  /*01c0*/  CALL.ABS.NOINC R10 ;  /* 0x000000000a007343 */ /* 0x002fea0003c00000 */
.L_x_1:
[----:B------:R-:W-:Y:S02]  /*01d0*/  HFMA2 R10, -RZ, RZ, 0, 0 ;  /* 0x00000000ff0a7431 */ /* 0x000fe400000001ff */
[----:B------:R-:W-:Y:S01]  /*01e0*/  IMAD.MOV.U32 R11, RZ, RZ, 0xa ;  /* 0x0000000aff0b7424 */ /* 0x000fe200078e00ff */
        /* <DEDUP_REMOVED lines=9> */
.L_x_2:
[----:B------:R-:W-:Y:S05]  /*0280*/  EXIT ;  /* 0x000000000000794d */ /* 0x000fea0003800000 */
.L_x_3:
[----:B------:R-:W-:-:S00]  /*0290*/  BRA `(.L_x_3) ;  /* 0xfffffffc00fc7947 */ /* 0x000fc0000383ffff */
[----:B------:R-:W-:-:S00]  /*02a0*/  NOP ;  /* 0x0000000000007918 */ /* 0x000fc00000000000 */
        /* <DEDUP_REMOVED lines=13> */
.L_x_21:


//--------------------- .text._Z14printThreadIdxv --------------------------
	.section	.text._Z14printThreadIdxv,"ax",@progbits
	.align	128
        .global         _Z14printThreadIdxv
        .type           _Z14printThreadIdxv,@function
        .size           _Z14printThreadIdxv,(.L_x_22 - _Z14printThreadIdxv)
        .other          _Z14printThreadIdxv,@"STO_CUDA_ENTRY STV_DEFAULT"
_Z14printThreadIdxv:
.text._Z14printThreadIdxv:
[----:B------:R-:W0:Y:S01]  /*0000*/  LDC R1, c[0x0][0x37c] ;  /* 0x0000df00ff017b82 */ /* 0x000e220000000800 */
[----:B------:R-:W1:Y:S01]  /*0010*/  S2R R8, SR_TID.X ;  /* 0x0000000000087919 */ /* 0x000e620000002100 */
[----:B0-----:R-:W-:Y:S01]  /*0020*/  VIADD R1, R1, 0xfffffff8 ;  /* 0xfffffff801017836 */ /* 0x001fe20000000000 */
[----:B------:R-:W-:Y:S01]  /*0030*/  MOV R0, 0x0 ;  /* 0x0000000000007802 */ /* 0x000fe20000000f00 */
[----:B------:R-:W0:Y:S04]  /*0040*/  LDCU UR4, c[0x0][0x2f8] ;  /* 0x00005f00ff0477ac */ /* 0x000e280008000800 */
[----:B------:R2:W3:Y:S01]  /*0050*/  LDC.64 R2, c[0x4][R0] ;  /* 0x0100000000027b82 */ /* 0x0004e20000000a00 */
[----:B------:R-:W4:Y:S01]  /*0060*/  LDCU.64 UR6, c[0x4][0x48] ;  /* 0x01000900ff0677ac */ /* 0x000f220008000a00 */
[----:B------:R-:W5:Y:S01]  /*0070*/  LDCU UR5, c[0x0][0x2fc] ;  /* 0x00005f80ff0577ac */ /* 0x000f620008000800 */
[----:B0-----:R-:W-:Y:S01]  /*0080*/  IADD3 R6, P0, PT, R1, UR4, RZ ;  /* 0x0000000401067c10 */ /* 0x001fe2000ff1e0ff */
[----:B----4-:R-:W-:Y:S01]  /*0090*/  IMAD.U32 R4, RZ, RZ, UR6 ;  /* 0x00000006ff047e24 */ /* 0x010fe2000f8e00ff */
[----:B------:R-:W-:-:S03]  /*00a0*/  MOV R5, UR7 ;  /* 0x0000000700057c02 */ /* 0x000fc60008000f00 */
[----:B-----5:R-:W-:Y:S01]  /*00b0*/  IMAD.X R7, RZ, RZ, UR5, P0 ;  /* 0x00000005ff077e24 */ /* 0x020fe200080e06ff */
[----:B-1----:R2:W-:Y:S07]  /*00c0*/  STL [R1], R8 ;  /* 0x0000000801007387 */ /* 0x0025ee0000100800 */
[----:B------:R-:W-:-:S07]  /*00d0*/  LEPC R20, `(.L_x_4) ;  /* 0x000000001014794e */ /* 0x000fce0000000000 */
[----:B--23--:R-:W-:Y:S05]  /*00e0*/  CALL.ABS.NOINC R2 ;  /* 0x0000000002007343 */ /* 0x00cfea0003c00000 */
.L_x_4:
[----:B------:R-:W-:Y:S05]  /*00f0*/  EXIT ;  /* 0x000000000000794d */ /* 0x000fea0003800000 */
.L_x_5:
        /* <DEDUP_REMOVED lines=16> */
.L_x_22:


//--------------------- .text._Z19getLaneMaskLeKernelv --------------------------
	.section	.text._Z19getLaneMaskLeKernelv,"ax",@progbits
	.align	128
        .global         _Z19getLaneMaskLeKernelv
        .type           _Z19getLaneMaskLeKernelv,@function
        .size           _Z19getLaneMaskLeKernelv,(.L_x_23 - _Z19getLaneMaskLeKernelv)
        .other          _Z19getLaneMaskLeKernelv,@"STO_CUDA_ENTRY STV_DEFAULT"
_Z19getLaneMaskLeKernelv:
.text._Z19getLaneMaskLeKernelv:
[----:B------:R-:W0:Y:S01]  /*0000*/  LDC R1, c[0x0][0x37c] ;  /* 0x0000df00ff017b82 */ /* 0x000e220000000800 */
[----:B------:R-:W1:Y:S01]  /*0010*/  S2R R2, SR_TID.Y ;  /* 0x0000000000027919 */ /* 0x000e620000002200 */
[----:B------:R-:W2:Y:S01]  /*0020*/  LDCU UR4, c[0x0][0x2f8] ;  /* 0x00005f00ff0477ac */ /* 0x000ea20008000800 */
[----:B0-----:R-:W-:Y:S01]  /*0030*/  VIADD R1, R1, 0xfffffff8 ;  /* 0xfffffff801017836 */ /* 0x001fe20000000000 */
[----:B------:R-:W0:Y:S01]  /*0040*/  S2R R0, SR_TID.X ;  /* 0x0000000000007919 */ /* 0x000e220000002100 */
[----:B------:R-:W3:Y:S03]  /*0050*/  LDCU UR5, c[0x0][0x2fc] ;  /* 0x00005f80ff0577ac */ /* 0x000ee60008000800 */
[----:B--2---:R-:W-:-:S05]  /*0060*/  IADD3 R6, P1, PT, R1, UR4, RZ ;  /* 0x0000000401067c10 */ /* 0x004fca000ff3e0ff */
[----:B---3--:R-:W-:Y:S01]  /*0070*/  IMAD.X R7, RZ, RZ, UR5, P1 ;  /* 0x00000005ff077e24 */ /* 0x008fe200088e06ff */
[----:B-1----:R-:W-:-:S04]  /*0080*/  ISETP.NE.AND P0, PT, R2, 0x7, PT ;  /* 0x000000070200780c */ /* 0x002fc80003f05270 */
[----:B0-----:R-:W-:-:S13]  /*0090*/  ISETP.NE.OR P0, PT, R0, 0x1f, P0 ;  /* 0x0000001f0000780c */ /* 0x001fda0000705670 */
[----:B------:R-:W-:Y:S05]  /*00a0*/  @P0 EXIT ;  /* 0x000000000000094d */ /* 0x000fea0003800000 */
[----:B------:R-:W0:Y:S01]  /*00b0*/  S2R R9, SR_LEMASK ;  /* 0x0000000000097919 */ /* 0x000e220000003a00 */
[----:B------:R-:W-:Y:S01]  /*00c0*/  IMAD.MOV.U32 R8, RZ, RZ, 0x1f ;  /* 0x0000001fff087424 */ /* 0x000fe200078e00ff */
[----:B------:R-:W-:Y:S01]  /*00d0*/  MOV R0, 0x0 ;  /* 0x0000000000007802 */ /* 0x000fe20000000f00 */
[----:B------:R-:W1:Y:S03]  /*00e0*/  LDCU.64 UR4, c[0x4][0x40] ;  /* 0x01000800ff0477ac */ /* 0x000e660008000a00 */
[----:B------:R2:W3:Y:S01]  /*00f0*/  LDC.64 R2, c[0x4][R0] ;  /* 0x0100000000027b82 */ /* 0x0004e20000000a00 */
[----:B-1----:R-:W-:Y:S02]  /*0100*/  IMAD.U32 R4, RZ, RZ, UR4 ;  /* 0x00000004ff047e24 */ /* 0x002fe4000f8e00ff */
[----:B------:R-:W-:Y:S01]  /*0110*/  IMAD.U32 R5, RZ, RZ, UR5 ;  /* 0x00000005ff057e24 */ /* 0x000fe2000f8e00ff */
[----:B0-----:R2:W-:Y:S06]  /*0120*/  STL.64 [R1], R8 ;  /* 0x0000000801007387 */ /* 0x0015ec0000100a00 */
[----:B------:R-:W-:-:S07]  /*0130*/  LEPC R20, `(.L_x_6) ;  /* 0x000000001014794e */ /* 0x000fce0000000000 */
[----:B--23--:R-:W-:Y:S05]  /*0140*/  CALL.ABS.NOINC R2 ;  /* 0x0000000002007343 */ /* 0x00cfea0003c00000 */
.L_x_6:
[----:B------:R-:W-:Y:S05]  /*0150*/  EXIT ;  /* 0x000000000000794d */ /* 0x000fea0003800000 */
.L_x_7:
        /* <DEDUP_REMOVED lines=10> */
.L_x_23:


//--------------------- .text._Z6debug5v          --------------------------
	.section	.text._Z6debug5v,"ax",@progbits
	.align	128
        .global         _Z6debug5v
        .type           _Z6debug5v,@function
        .size           _Z6debug5v,(.L_x_24 - _Z6debug5v)
        .other          _Z6debug5v,@"STO_CUDA_ENTRY STV_DEFAULT"
_Z6debug5v:
.text._Z6debug5v:
[----:B------:R-:W0:Y:S02]  /*0000*/  LDC R1, c[0x0][0x37c] ;  /* 0x0000df00ff017b82 */ /* 0x000e240000000800 */
[----:B0-----:R-:W-:Y:S01]  /*0010*/  VIADD R1, R1, 0xfffffff8 ;  /* 0xfffffff801017836 */ /* 0x001fe20000000000 */
[----:B------:R-:W-:Y:S01]  /*0020*/  MOV R0, 0x0 ;  /* 0x0000000000007802 */ /* 0x000fe20000000f00 */
[----:B------:R-:W-:Y:S01]  /*0030*/  IMAD.MOV.U32 R8, RZ, RZ, 0x1f ;  /* 0x0000001fff087424 */ /* 0x000fe200078e00ff */
[----:B------:R-:W0:Y:S03]  /*0040*/  LDCU UR4, c[0x0][0x2f8] ;  /* 0x00005f00ff0477ac */ /* 0x000e260008000800 */
[----:B------:R1:W2:Y:S01]  /*0050*/  LDC.64 R2, c[0x4][R0] ;  /* 0x0100000000027b82 */ /* 0x0002a20000000a00 */
[----:B------:R1:W-:Y:S01]  /*0060*/  STL [R1], R8 ;  /* 0x0000000801007387 */ /* 0x0003e20000100800 */
[----:B------:R-:W3:Y:S01]  /*0070*/  LDCU.64 UR6, c[0x4][0x38] ;  /* 0x01000700ff0677ac */ /* 0x000ee20008000a00 */
[----:B------:R-:W4:Y:S01]  /*0080*/  LDCU UR5, c[0x0][0x2fc] ;  /* 0x00005f80ff0577ac */ /* 0x000f220008000800 */
[----:B0-----:R-:W-:-:S02]  /*0090*/  IADD3 R6, P0, PT, R1, UR4, RZ ;  /* 0x0000000401067c10 */ /* 0x001fc4000ff1e0ff */
[----:B---3--:R-:W-:Y:S01]  /*00a0*/  MOV R4, UR6 ;  /* 0x0000000600047c02 */ /* 0x008fe20008000f00 */
[----:B------:R-:W-:Y:S01]  /*00b0*/  IMAD.U32 R5, RZ, RZ, UR7 ;  /* 0x00000007ff057e24 */ /* 0x000fe2000f8e00ff */
[----:B-1--4-:R-:W-:-:S09]  /*00c0*/  IADD3.X R7, PT, PT, RZ, UR5, RZ, P0, !PT ;  /* 0x00000005ff077c10 */ /* 0x012fd200087fe4ff */
[----:B------:R-:W-:-:S07]  /*00d0*/  LEPC R20, `(.L_x_8) ;  /* 0x000000001014794e */ /* 0x000fce0000000000 */
[----:B--2---:R-:W-:Y:S05]  /*00e0*/  CALL.ABS.NOINC R2 ;  /* 0x0000000002007343 */ /* 0x004fea0003c00000 */
.L_x_8:
[----:B------:R-:W-:Y:S05]  /*00f0*/  EXIT ;  /* 0x000000000000794d */ /* 0x000fea0003800000 */
.L_x_9:
        /* <DEDUP_REMOVED lines=16> */
.L_x_24:


//--------------------- .text._Z6debug4v          --------------------------
	.section	.text._Z6debug4v,"ax",@progbits
	.align	128
        .global         _Z6debug4v
        .type           _Z6debug4v,@function
        .size           _Z6debug4v,(.L_x_25 - _Z6debug4v)
        .other          _Z6debug4v,@"STO_CUDA_ENTRY STV_DEFAULT"
_Z6debug4v:
.text._Z6debug4v:
[----:B------:R-:W0:Y:S01]  /*0000*/  LDC R1, c[0x0][0x37c] ;  /* 0x0000df00ff017b82 */ /* 0x000e220000000800 */
[----:B------:R-:W-:Y:S01]  /*0010*/  UMOV UR4, 0xf99af99a ;  /* 0xf99af99a00047882 */ /* 0x000fe20000000000 */
[----:B------:R-:W-:Y:S01]  /*0020*/  PRMT R0, RZ, 0x7610, RZ ;  /* 0x00007610ff007816 */ /* 0x000fe200000000ff */
[----:B------:R-:W-:Y:S01]  /*0030*/  UPRMT UR4, UR4, 0x7610, URZ ;  /* 0x0000761004047896 */ /* 0x000fe200080000ff */
[----:B0-----:R-:W-:Y:S01]  /*0040*/  VIADD R1, R1, 0xfffffff0 ;  /* 0xfffffff001017836 */ /* 0x001fe20000000000 */
[----:B------:R-:W0:Y:S01]  /*0050*/  LDCU UR5, c[0x0][0x2f8] ;  /* 0x00005f00ff0577ac */ /* 0x000e220008000800 */
[----:B------:R-:W-:Y:S01]  /*0060*/  PRMT R0, R0, 0x9910, RZ ;  /* 0x0000991000007816 */ /* 0x000fe200000000ff */
[----:B------:R-:W-:Y:S01]  /*0070*/  IMAD.MOV.U32 R10, RZ, RZ, -0x6650666 ;  /* 0xf99af99aff0a7424 */ /* 0x000fe200078e00ff */
[----:B------:R-:W-:Y:S01]  /*0080*/  MOV R2, 0x0 ;  /* 0x0000000000027802 */ /* 0x000fe20000000f00 */
[----:B------:R-:W-:Y:S01]  /*0090*/  UPRMT UR4, UR4, 0x9910, URZ ;  /* 0x0000991004047896 */ /* 0x000fe200080000ff */
[----:B------:R-:W-:Y:S01]  /*00a0*/  IMAD.MOV.U32 R11, RZ, RZ, RZ ;  /* 0x000000ffff0b7224 */ /* 0x000fe200078e00ff */
[----:B------:R-:W1:Y:S01]  /*00b0*/  LDCU UR6, c[0x0][0x2fc] ;  /* 0x00005f80ff0677ac */ /* 0x000e620008000800 */
[----:B------:R2:W3:Y:S03]  /*00c0*/  LDC.64 R8, c[0x4][R2] ;  /* 0x0100000002087b82 */ /* 0x0004e60000000a00 */
[----:B------:R-:W-:Y:S01]  /*00d0*/  IADD3 R0, PT, PT, -R0, UR4, RZ ;  /* 0x0000000400007c10 */ /* 0x000fe2000fffe1ff */
[----:B------:R2:W-:Y:S01]  /*00e0*/  STL.64 [R1], R10 ;  /* 0x0000000a01007387 */ /* 0x0005e20000100a00 */
[----:B------:R-:W4:Y:S03]  /*00f0*/  LDCU.64 UR8, c[0x4][0x28] ;  /* 0x01000500ff0877ac */ /* 0x000f260008000a00 */
[----:B------:R2:W-:Y:S01]  /*0100*/  STL [R1+0x8], R0 ;  /* 0x0000080001007387 */ /* 0x0005e20000100800 */
[----:B0-----:R-:W-:-:S04]  /*0110*/  IADD3 R16, P0, PT, R1, UR5, RZ ;  /* 0x0000000501107c10 */ /* 0x001fc8000ff1e0ff */
[----:B------:R-:W-:Y:S02]  /*0120*/  MOV R6, R16 ;  /* 0x0000001000067202 */ /* 0x000fe40000000f00 */
[----:B-1----:R-:W-:-:S05]  /*0130*/  IADD3.X R17, PT, PT, RZ, UR6, RZ, P0, !PT ;  /* 0x00000006ff117c10 */ /* 0x002fca00087fe4ff */
[----:B------:R-:W-:Y:S02]  /*0140*/  IMAD.MOV.U32 R7, RZ, RZ, R17 ;  /* 0x000000ffff077224 */ /* 0x000fe400078e0011 */
[----:B----4-:R-:W-:Y:S02]  /*0150*/  IMAD.U32 R4, RZ, RZ, UR8 ;  /* 0x00000008ff047e24 */ /* 0x010fe4000f8e00ff */
[----:B--2---:R-:W-:-:S07]  /*0160*/  IMAD.U32 R5, RZ, RZ, UR9 ;  /* 0x00000009ff057e24 */ /* 0x004fce000f8e00ff */
[----:B------:R-:W-:-:S07]  /*0170*/  LEPC R20, `(.L_x_10) ;  /* 0x000000001014794e */ /* 0x000fce0000000000 */
[----:B---3--:R-:W-:Y:S05]  /*0180*/  CALL.ABS.NOINC R8 ;  /* 0x0000000008007343 */ /* 0x008fea0003c00000 */
.L_x_10:
[----:B------:R-:W-:Y:S02]  /*0190*/  HFMA2 R9, -RZ, RZ, 0, 0 ;  /* 0x00000000ff097431 */ /* 0x000fe400000001ff */
[----:B------:R-:W-:Y:S01]  /*01a0*/  IMAD.MOV.U32 R8, RZ, RZ, -0x6650666 ;  /* 0xf99af99aff087424 */ /* 0x000fe200078e00ff */
[----:B------:R-:W0:Y:S01]  /*01b0*/  LDC.64 R2, c[0x4][R2] ;  /* 0x0100000002027b82 */ /* 0x000e220000000a00 */
[----:B------:R-:W-:Y:S01]  /*01c0*/  IMAD.MOV.U32 R0, RZ, RZ, 0xf99a ;  /* 0x0000f99aff007424 */ /* 0x000fe200078e00ff */
[----:B------:R-:W1:Y:S01]  /*01d0*/  LDCU.64 UR4, c[0x4][0x30] ;  /* 0x01000600ff0477ac */ /* 0x000e620008000a00 */
[----:B------:R-:W-:Y:S01]  /*01e0*/  IMAD.MOV.U32 R6, RZ, RZ, R16 ;  /* 0x000000ffff067224 */ /* 0x000fe200078e0010 */
[----:B------:R-:W-:Y:S01]  /*01f0*/  MOV R7, R17 ;  /* 0x0000001100077202 */ /* 0x000fe20000000f00 */
[----:B------:R2:W-:Y:S04]  /*0200*/  STL.64 [R1], R8 ;  /* 0x0000000801007387 */ /* 0x0005e80000100a00 */
[----:B------:R2:W-:Y:S01]  /*0210*/  STL [R1+0x8], R0 ;  /* 0x0000080001007387 */ /* 0x0005e20000100800 */
[----:B-1----:R-:W-:Y:S01]  /*0220*/  IMAD.U32 R4, RZ, RZ, UR4 ;  /* 0x00000004ff047e24 */ /* 0x002fe2000f8e00ff */
[----:B--2---:R-:W-:-:S07]  /*0230*/  MOV R5, UR5 ;  /* 0x0000000500057c02 */ /* 0x004fce0008000f00 */
[----:B------:R-:W-:-:S07]  /*0240*/  LEPC R20, `(.L_x_11) ;  /* 0x000000001014794e */ /* 0x000fce0000000000 */
[----:B0-----:R-:W-:Y:S05]  /*0250*/  CALL.ABS.NOINC R2 ;  /* 0x0000000002007343 */ /* 0x001fea0003c00000 */
.L_x_11:
[----:B------:R-:W-:Y:S05]  /*0260*/  EXIT ;  /* 0x000000000000794d */ /* 0x000fea0003800000 */
.L_x_12:
        /* <DEDUP_REMOVED lines=9> */
.L_x_25:


//--------------------- .text._Z9test_prmtv       --------------------------
	.section	.text._Z9test_prmtv,"ax",@progbits
	.align	128
        .global         _Z9test_prmtv
        .type           _Z9test_prmtv,@function
        .size           _Z9test_prmtv,(.L_x_26 - _Z9test_prmtv)
        .other          _Z9test_prmtv,@"STO_CUDA_ENTRY STV_DEFAULT"
_Z9test_prmtv:
.text._Z9test_prmtv:
[----:B------:R-:W0:Y:S01]  /*0000*/  LDC R1, c[0x0][0x37c] ;  /* 0x0000df00ff017b82 */ /* 0x000e220000000800 */
[----:B------:R-:W-:Y:S01]  /*0010*/  UMOV UR4, 0x11223344 ;  /* 0x1122334400047882 */ /* 0x000fe20000000000 */
[----:B------:R-:W-:Y:S01]  /*0020*/  IMAD.MOV.U32 R0, RZ, RZ, 0x1234567 ;  /* 0x01234567ff007424 */ /* 0x000fe200078e00ff */
[----:B------:R-:W-:Y:S01]  /*0030*/  MOV R2, 0x0 ;  /* 0x0000000000027802 */ /* 0x000fe20000000f00 */
[----:B------:R-:W-:Y:S01]  /*0040*/  IMAD.U32 R3, RZ, RZ, UR4 ;  /* 0x00000004ff037e24 */ /* 0x000fe2000f8e00ff */
[----:B------:R-:W1:Y:S01]  /*0050*/  LDCU UR4, c[0x0][0x2f8] ;  /* 0x00005f00ff0477ac */ /* 0x000e620008000800 */
[----:B0-----:R-:W-:-:S03]  /*0060*/  VIADD R1, R1, 0xfffffff8 ;  /* 0xfffffff801017836 */ /* 0x001fc60000000000 */
[----:B------:R-:W-:Y:S01]  /*0070*/  PRMT R0, R3, R0, 0xaabbccdd ;  /* 0xaabbccdd03007416 */ /* 0x000fe20000000000 */
[----:B------:R-:W0:Y:S01]  /*0080*/  LDCU.64 UR6, c[0x4][0x20] ;  /* 0x01000400ff0677ac */ /* 0x000e220008000a00 */
[----:B------:R-:W2:Y:S03]  /*0090*/  LDC.64 R2, c[0x4][R2] ;  /* 0x0100000002027b82 */ /* 0x000ea60000000a00 */
[----:B------:R3:W-:Y:S01]  /*00a0*/  STL [R1], R0 ;  /* 0x0000000001007387 */ /* 0x0007e20000100800 */
[----:B------:R-:W4:Y:S01]  /*00b0*/  LDCU UR5, c[0x0][0x2fc] ;  /* 0x00005f80ff0577ac */ /* 0x000f220008000800 */
[----:B-1----:R-:W-:Y:S02]  /*00c0*/  IADD3 R6, P0, PT, R1, UR4, RZ ;  /* 0x0000000401067c10 */ /* 0x002fe4000ff1e0ff */
[----:B0-----:R-:W-:Y:S01]  /*00d0*/  MOV R4, UR6 ;  /* 0x0000000600047c02 */ /* 0x001fe20008000f00 */
[----:B------:R-:W-:Y:S01]  /*00e0*/  IMAD.U32 R5, RZ, RZ, UR7 ;  /* 0x00000007ff057e24 */ /* 0x000fe2000f8e00ff */
[----:B---34-:R-:W-:-:S09]  /*00f0*/  IADD3.X R7, PT, PT, RZ, UR5, RZ, P0, !PT ;  /* 0x00000005ff077c10 */ /* 0x018fd200087fe4ff */
[----:B------:R-:W-:-:S07]  /*0100*/  LEPC R20, `(.L_x_13) ;  /* 0x000000001014794e */ /* 0x000fce0000000000 */
[----:B--2---:R-:W-:Y:S05]  /*0110*/  CALL.ABS.NOINC R2 ;  /* 0x0000000002007343 */ /* 0x004fea0003c00000 */
.L_x_13:
[----:B------:R-:W-:Y:S05]  /*0120*/  EXIT ;  /* 0x000000000000794d */ /* 0x000fea0003800000 */
.L_x_14:
        /* <DEDUP_REMOVED lines=13> */
.L_x_26:


//--------------------- .text._Z6debug3v          --------------------------
	.section	.text._Z6debug3v,"ax",@progbits
	.align	128
        .global         _Z6debug3v
        .type           _Z6debug3v,@function
        .size           _Z6debug3v,(.L_x_27 - _Z6debug3v)
        .other          _Z6debug3v,@"STO_CUDA_ENTRY STV_DEFAULT"
_Z6debug3v:
.text._Z6debug3v:
[----:B------:R-:W0:Y:S01]  /*0000*/  LDC R1, c[0x0][0x37c] ;  /* 0x0000df00ff017b82 */ /* 0x000e220000000800 */
[----:B------:R-:W-:Y:S01]  /*0010*/  IMAD.MOV.U32 R8, RZ, RZ, 0xa ;  /* 0x0000000aff087424 */ /* 0x000fe200078e00ff */
[----:B------:R-:W-:Y:S01]  /*0020*/  MOV R0, 0x0 ;  /* 0x0000000000007802 */ /* 0x000fe20000000f00 */
[----:B------:R-:W-:Y:S01]  /*0030*/  IMAD.MOV.U32 R3, RZ, RZ, 0x3 ;  /* 0x00000003ff037424 */ /* 0x000fe200078e00ff */
[----:B------:R-:W1:Y:S01]  /*0040*/  LDCU UR4, c[0x0][0x2f8] ;  /* 0x00005f00ff0477ac */ /* 0x000e620008000800 */
[----:B0-----:R-:W-:Y:S01]  /*0050*/  VIADD R1, R1, 0xfffffff8 ;  /* 0xfffffff801017836 */ /* 0x001fe20000000000 */
[----:B------:R-:W-:Y:S02]  /*0060*/  PRMT R8, R8, 0x3210, RZ ;  /* 0x0000321008087816 */ /* 0x000fe400000000ff */
[----:B------:R-:W-:Y:S01]  /*0070*/  PRMT R3, R3, 0x3210, RZ ;  /* 0x0000321003037816 */ /* 0x000fe200000000ff */
[----:B------:R-:W0:Y:S03]  /*0080*/  LDCU.64 UR6, c[0x4][0x18] ;  /* 0x01000300ff0677ac */ /* 0x000e260008000a00 */
[----:B------:R-:W-:Y:S01]  /*0090*/  IADD3 R8, PT, PT, R8, 0x14, -R3 ;  /* 0x0000001408087810 */ /* 0x000fe20007ffe803 */
[----:B------:R-:W2:Y:S01]  /*00a0*/  LDCU UR5, c[0x0][0x2fc] ;  /* 0x00005f80ff0577ac */ /* 0x000ea20008000800 */
[----:B------:R3:W4:Y:S03]  /*00b0*/  LDC.64 R2, c[0x4][R0] ;  /* 0x0100000000027b82 */ /* 0x0007260000000a00 */
[----:B------:R3:W-:Y:S01]  /*00c0*/  STL [R1], R8 ;  /* 0x0000000801007387 */ /* 0x0007e20000100800 */
[----:B-1----:R-:W-:Y:S01]  /*00d0*/  IADD3 R6, P0, PT, R1, UR4, RZ ;  /* 0x0000000401067c10 */ /* 0x002fe2000ff1e0ff */
[----:B0-----:R-:W-:-:S02]  /*00e0*/  IMAD.U32 R4, RZ, RZ, UR6 ;  /* 0x00000006ff047e24 */ /* 0x001fc4000f8e00ff */
[----:B------:R-:W-:Y:S02]  /*00f0*/  IMAD.U32 R5, RZ, RZ, UR7 ;  /* 0x00000007ff057e24 */ /* 0x000fe4000f8e00ff */
[----:B--23--:R-:W-:-:S08]  /*0100*/  IMAD.X R7, RZ, RZ, UR5, P0 ;  /* 0x00000005ff077e24 */ /* 0x00cfd000080e06ff */
[----:B------:R-:W-:-:S07]  /*0110*/  LEPC R20, `(.L_x_15) ;  /* 0x000000001014794e */ /* 0x000fce0000000000 */
[----:B----4-:R-:W-:Y:S05]  /*0120*/  CALL.ABS.NOINC R2 ;  /* 0x0000000002007343 */ /* 0x010fea0003c00000 */
.L_x_15:
[----:B------:R-:W-:Y:S05]  /*0130*/  EXIT ;  /* 0x000000000000794d */ /* 0x000fea0003800000 */
.L_x_16:
        /* <DEDUP_REMOVED lines=12> */
.L_x_27:


//--------------------- .text._Z5debugv           --------------------------
	.section	.text._Z5debugv,"ax",@progbits
	.align	128
        .global         _Z5debugv
        .type           _Z5debugv,@function
        .size           _Z5debugv,(.L_x_28 - _Z5debugv)
        .other          _Z5debugv,@"STO_CUDA_ENTRY STV_DEFAULT"
_Z5debugv:
.text._Z5debugv:
[----:B------:R-:W0:Y:S01]  /*0000*/  LDC R1, c[0x0][0x37c] ;  /* 0x0000df00ff017b82 */ /* 0x000e220000000800 */
[----:B------:R-:W1:Y:S01]  /*0010*/  S2R R8, SR_TID.X ;  /* 0x0000000000087919 */ /* 0x000e620000002100 */
[----:B------:R-:W2:Y:S06]  /*0020*/  LDCU UR5, c[0x0][0x2fc] ;  /* 0x00005f80ff0577ac */ /* 0x000eac0008000800 */
[----:B------:R-:W3:Y:S01]  /*0030*/  LDC R11, c[0x0][0x360] ;  /* 0x0000d800ff0b7b82 */ /* 0x000ee20000000800 */
[----:B------:R-:W-:Y:S01]  /*0040*/  MOV R2, 0x0 ;  /* 0x0000000000027802 */ /* 0x000fe20000000f00 */
[----:B------:R-:W1:Y:S01]  /*0050*/  S2R R9, SR_TID.Y ;  /* 0x0000000000097919 */ /* 0x000e620000002200 */
[----:B0-----:R-:W-:Y:S01]  /*0060*/  VIADD R1, R1, 0xfffffff0 ;  /* 0xfffffff001017836 */ /* 0x001fe20000000000 */
[----:B------:R-:W0:Y:S01]  /*0070*/  LDCU UR4, c[0x0][0x2f8] ;  /* 0x00005f00ff0477ac */ /* 0x000e220008000800 */
[----:B------:R-:W4:Y:S01]  /*0080*/  S2R R3, SR_LTMASK ;  /* 0x0000000000037919 */ /* 0x000f220000003900 */
[----:B------:R-:W5:Y:S02]  /*0090*/  LDCU.64 UR6, c[0x4][0x10] ;  /* 0x01000200ff0677ac */ /* 0x000f640008000a00 */
[----:B-----5:R-:W-:-:S02]  /*00a0*/  IMAD.U32 R4, RZ, RZ, UR6 ;  /* 0x00000006ff047e24 */ /* 0x020fc4000f8e00ff */
[----:B------:R-:W-:Y:S01]  /*00b0*/  IMAD.U32 R5, RZ, RZ, UR7 ;  /* 0x00000007ff057e24 */ /* 0x000fe2000f8e00ff */
[----:B-1----:R-:W-:-:S13]  /*00c0*/  LOP3.LUT P0, RZ, R8, R9, RZ, 0xfc, !PT ;  /* 0x0000000908ff7212 */ /* 0x002fda000780fcff */
[----:B------:R-:W-:Y:S02]  /*00d0*/  VOTE.ANY R0, PT, !P0 ;  /* 0x0000000000007806 */ /* 0x000fe400040e0100 */
[----:B0-----:R-:W-:Y:S02]  /*00e0*/  IADD3 R6, P0, PT, R1, UR4, RZ ;  /* 0x0000000401067c10 */ /* 0x001fe4000ff1e0ff */
[----:B----4-:R-:W-:Y:S02]  /*00f0*/  LOP3.LUT R0, R0, R3, RZ, 0xc0, !PT ;  /* 0x0000000300007212 */ /* 0x010fe400078ec0ff */
[----:B------:R-:W0:Y:S01]  /*0100*/  LDC.64 R2, c[0x4][R2] ;  /* 0x0100000002027b82 */ /* 0x000e220000000a00 */
[----:B--2---:R-:W-:Y:S01]  /*0110*/  IMAD.X R7, RZ, RZ, UR5, P0 ;  /* 0x00000005ff077e24 */ /* 0x004fe200080e06ff */
[----:B------:R-:W3:Y:S02]  /*0120*/  POPC R10, R0 ;  /* 0x00000000000a7309 */ /* 0x000ee40000000000 */
[----:B---3--:R1:W-:Y:S05]  /*0130*/  STL.128 [R1], R8 ;  /* 0x0000000801007387 */ /* 0x0083ea0000100c00 */
[----:B------:R-:W-:-:S07]  /*0140*/  LEPC R20, `(.L_x_17) ;  /* 0x000000001014794e */ /* 0x000fce0000000000 */
[----:B01----:R-:W-:Y:S05]  /*0150*/  CALL.ABS.NOINC R2 ;  /* 0x0000000002007343 */ /* 0x003fea0003c00000 */
.L_x_17:
[----:B------:R-:W-:Y:S05]  /*0160*/  EXIT ;  /* 0x000000000000794d */ /* 0x000fea0003800000 */
.L_x_18:
        /* <DEDUP_REMOVED lines=9> */
.L_x_28:


//--------------------- .text._Z19getLaneMaskLtKernelv --------------------------
	.section	.text._Z19getLaneMaskLtKernelv,"ax",@progbits
	.align	128
        .global         _Z19getLaneMaskLtKernelv
        .type           _Z19getLaneMaskLtKernelv,@function
        .size           _Z19getLaneMaskLtKernelv,(.L_x_29 - _Z19getLaneMaskLtKernelv)
        .other          _Z19getLaneMaskLtKernelv,@"STO_CUDA_ENTRY STV_DEFAULT"
_Z19getLaneMaskLtKernelv:
.text._Z19getLaneMaskLtKernelv:
[----:B------:R-:W0:Y:S01]  /*0000*/  LDC R1, c[0x0][0x37c] ;  /* 0x0000df00ff017b82 */ /* 0x000e220000000800 */
[----:B------:R-:W1:Y:S01]  /*0010*/  S2R R2, SR_TID.X ;  /* 0x0000000000027919 */ /* 0x000e620000002100 */
[----:B0-----:R-:W-:Y:S01]  /*0020*/  VIADD R1, R1, 0xfffffff8 ;  /* 0xfffffff801017836 */ /* 0x001fe20000000000 */
[----:B------:R-:W-:Y:S01]  /*0030*/  MOV R0, 0x0 ;  /* 0x0000000000007802 */ /* 0x000fe20000000f00 */
[----:B------:R-:W0:Y:S01]  /*0040*/  LDCU UR4, c[0x0][0x2f8] ;  /* 0x00005f00ff0477ac */ /* 0x000e220008000800 */
[----:B------:R-:W2:Y:S03]  /*0050*/  S2R R3, SR_LTMASK ;  /* 0x0000000000037919 */ /* 0x000ea60000003900 */
[----:B------:R3:W4:Y:S01]  /*0060*/  LDC.64 R8, c[0x4][R0] ;  /* 0x0100000000087b82 */ /* 0x0007220000000a00 */
[----:B------:R-:W5:Y:S01]  /*0070*/  LDCU.64 UR6, c[0x4][0x8] ;  /* 0x01000100ff0677ac */ /* 0x000f620008000a00 */
[----:B------:R-:W1:Y:S01]  /*0080*/  LDCU UR5, c[0x0][0x2fc] ;  /* 0x00005f80ff0577ac */ /* 0x000e620008000800 */
[----:B0-----:R-:W-:Y:S01]  /*0090*/  IADD3 R6, P0, PT, R1, UR4, RZ ;  /* 0x0000000401067c10 */ /* 0x001fe2000ff1e0ff */
[----:B-----5:R-:W-:-:S02]  /*00a0*/  IMAD.U32 R4, RZ, RZ, UR6 ;  /* 0x00000006ff047e24 */ /* 0x020fc4000f8e00ff */
[----:B------:R-:W-:Y:S02]  /*00b0*/  IMAD.U32 R5, RZ, RZ, UR7 ;  /* 0x00000007ff057e24 */ /* 0x000fe4000f8e00ff */
[----:B-1----:R-:W-:Y:S01]  /*00c0*/  IMAD.X R7, RZ, RZ, UR5, P0 ;  /* 0x00000005ff077e24 */ /* 0x002fe200080e06ff */
[----:B------:R-:W-:-:S05]  /*00d0*/  LOP3.LUT R2, R2, 0x1f, RZ, 0xc0, !PT ;  /* 0x0000001f02027812 */ /* 0x000fca00078ec0ff */
[----:B--2---:R3:W-:Y:S02]  /*00e0*/  STL.64 [R1], R2 ;  /* 0x0000000201007387 */ /* 0x0047e40000100a00 */
[----:B------:R-:W-:-:S07]  /*00f0*/  LEPC R20, `(.L_x_19) ;  /* 0x000000001014794e */ /* 0x000fce0000000000 */
[----:B---34-:R-:W-:Y:S05]  /*0100*/  CALL.ABS.NOINC R8 ;  /* 0x0000000008007343 */ /* 0x018fea0003c00000 */
.L_x_19:
[----:B------:R-:W-:Y:S05]  /*0110*/  EXIT ;  /* 0x000000000000794d */ /* 0x000fea0003800000 */
.L_x_20:
        /* <DEDUP_REMOVED lines=14> */
.L_x_29:


//--------------------- .nv.global.init           --------------------------
	.section	.nv.global.init,"aw",@progbits
.nv.global.init:
	.type		$str$2,@object
	.size		$str$2,($str$6 - $str$2)
$str$2:
        /*0000*/ 	.byte	0x72, 0x65, 0x73, 0x20, 0x3d, 0x20, 0x25, 0x64, 0x0a, 0x00
	.type		$str$6,@object
	.size		$str$6,($str$8 - $str$6)
$str$6:
        /*000a*/ 	.byte	0x64, 0x64, 0x64, 0x64, 0x64, 0x3a, 0x20, 0x25, 0x64, 0x0a, 0x00
	.type		$str$8,@object
	.size		$str$8,($str$3 - $str$8)
$str$8:
        /*0015*/ 	.byte	0x74, 0x68, 0x72, 0x65, 0x61, 0x64, 0x49, 0x64, 0x78, 0x2e, 0x78, 0x20, 0x3d, 0x20, 0x25, 0x64
        /*0025*/ 	.byte	0x0a, 0x00
	.type		$str$3,@object
	.size		$str$3,($str$9 - $str$3)
$str$3:
        /*0027*/ 	.byte	0x70, 0x72, 0x6d, 0x74, 0x20, 0x72, 0x65, 0x73, 0x75, 0x6c, 0x74, 0x20, 0x3d, 0x20, 0x30, 0x78
        /*0037*/ 	.byte	0x25, 0x30, 0x38, 0x58, 0x0a, 0x00
	.type		$str$9,@object
	.size		$str$9,($str$4 - $str$9)
$str$9:
        /*003d*/ 	.byte	0x66, 0x61, 0x63, 0x74, 0x6f, 0x72, 0x20, 0x3d, 0x20, 0x25, 0x64, 0x2c, 0x20, 0x72, 0x65, 0x73
        /*004d*/ 	.byte	0x20, 0x3d, 0x20, 0x25, 0x64, 0x0a, 0x00
	.type		$str$4,@object
	.size		$str$4,($str - $str$4)
$str$4:
        /*0054*/ 	.byte	0x73, 0x75, 0x62, 0x5f, 0x73, 0x31, 0x36, 0x6c, 0x6f, 0x5f, 0x73, 0x31, 0x36, 0x6c, 0x6f, 0x28
        /*0064*/ 	.byte	0x25, 0x64, 0x2c, 0x20, 0x25, 0x64, 0x29, 0x20, 0x3d, 0x20, 0x25, 0x64, 0x0a, 0x00
	.type		$str,@object
	.size		$str,($str$5 - $str)
$str:
        /*0072*/ 	.byte	0x54, 0x68, 0x72, 0x65, 0x61, 0x64, 0x20, 0x25, 0x32, 0x64, 0x3a, 0x20, 0x6c, 0x61, 0x6e, 0x65
        /*0082*/ 	.byte	0x4d, 0x61, 0x73, 0x6b, 0x4c, 0x74, 0x20, 0x3d, 0x20, 0x30, 0x78, 0x25, 0x30, 0x38, 0x78, 0x0a
        /*0092*/ 	.byte	0x00
	.type		$str$5,@object
	.size		$str$5,($str$7 - $str$5)
$str$5:
        /*0093*/ 	.byte	0x73, 0x75, 0x62, 0x5f, 0x73, 0x31, 0x36, 0x6c, 0x6f, 0x5f, 0x73, 0x31, 0x36, 0x6c, 0x6f, 0x5f
        /*00a3*/ 	.byte	0x53, 0x49, 0x4d, 0x55, 0x28, 0x25, 0x64, 0x2c, 0x20, 0x25, 0x64, 0x29, 0x20, 0x3d, 0x20, 0x25
        /*00b3*/ 	.byte	0x64, 0x0a, 0x00
	.type		$str$7,@object
	.size		$str$7,($str$1 - $str$7)
$str$7:
        /*00b6*/ 	.byte	0x54, 0x68, 0x72, 0x65, 0x61, 0x64, 0x20, 0x25, 0x32, 0x64, 0x3a, 0x20, 0x67, 0x65, 0x74, 0x4c
        /*00c6*/ 	.byte	0x61, 0x6e, 0x65, 0x4d, 0x61, 0x73, 0x6b, 0x4c, 0x65, 0x20, 0x3d, 0x20, 0x30, 0x78, 0x25, 0x30
        /*00d6*/ 	.byte	0x38, 0x78, 0x0a, 0x00
	.type		$str$1,@object
	.size		$str$1,(.L_1 - $str$1)
$str$1:
        /*00da*/ 	.byte	0x74, 0x68, 0x69, 0x64, 0x78, 0x20, 0x3d, 0x20, 0x28, 0x25, 0x64, 0x2c, 0x20, 0x25, 0x64, 0x29
        /*00ea*/ 	.byte	0x2c, 0x20, 0x6d, 0x79, 0x49, 0x64, 0x78, 0x20, 0x3d, 0x20, 0x25, 0x64, 0x2c, 0x20, 0x62, 0x6c
        /*00fa*/ 	.byte	0x6f, 0x63, 0x6b, 0x44, 0x69, 0x6d, 0x2e, 0x78, 0x20, 0x3d, 0x20, 0x25, 0x64, 0x0a, 0x00
.L_1:


//--------------------- .nv.shared.reserved.0     --------------------------
	.section	.nv.shared.reserved.0,"aw",@nobits
	.weak		__nv_reservedSMEM_offset_0_alias
	.size		__nv_reservedSMEM_offset_0_alias, 0, 64
	.other		__nv_reservedSMEM_offset_0_alias,@"STO_CUDA_RESERVED_SHARED STV_DEFAULT"
__nv_reservedSMEM_offset_0_alias:
	.zero		0
	.zero		64


//--------------------- .nv.constant0._Z9slct_testv --------------------------
	.section	.nv.constant0._Z9slct_testv,"a",@progbits
	.sectionflags	@""
	.align	4
.nv.constant0._Z9slct_testv:
	.zero		896


//--------------------- .nv.constant0._Z14printThreadIdxv --------------------------
	.section	.nv.constant0._Z14printThreadIdxv,"a",@progbits
	.sectionflags	@""
	.align	4
.nv.constant0._Z14printThreadIdxv:
	.zero		896


//--------------------- .nv.constant0._Z19getLaneMaskLeKernelv --------------------------
	.section	.nv.constant0._Z19getLaneMaskLeKernelv,"a",@progbits
	.sectionflags	@""
	.align	4
.nv.constant0._Z19getLaneMaskLeKernelv:
	.zero		896


//--------------------- .nv.constant0._Z6debug5v  --------------------------
	.section	.nv.constant0._Z6debug5v,"a",@progbits
	.sectionflags	@""
	.align	4
.nv.constant0._Z6debug5v:
	.zero		896


//--------------------- .nv.constant0._Z6debug4v  --------------------------
	.section	.nv.constant0._Z6debug4v,"a",@progbits
	.sectionflags	@""
	.align	4
.nv.constant0._Z6debug4v:
	.zero		896


//--------------------- .nv.constant0._Z9test_prmtv --------------------------
	.section	.nv.constant0._Z9test_prmtv,"a",@progbits
	.sectionflags	@""
	.align	4
.nv.constant0._Z9test_prmtv:
	.zero		896


//--------------------- .nv.constant0._Z6debug3v  --------------------------
	.section	.nv.constant0._Z6debug3v,"a",@progbits
	.sectionflags	@""
	.align	4
.nv.constant0._Z6debug3v:
	.zero		896


//--------------------- .nv.constant0._Z5debugv   --------------------------
	.section	.nv.constant0._Z5debugv,"a",@progbits
	.sectionflags	@""
	.align	4
.nv.constant0._Z5debugv:
	.zero		896


//--------------------- .nv.constant0._Z19getLaneMaskLtKernelv --------------------------
	.section	.nv.constant0._Z19getLaneMaskLtKernelv,"a",@progbits
	.sectionflags	@""
	.align	4
.nv.constant0._Z19getLaneMaskLtKernelv:
	.zero		896


//--------------------- SYMBOLS --------------------------

	.type		.nv.reservedSmem.offset0,@object
	.size		.nv.reservedSmem.offset0,0x4
	.type		vprintf,@function
